// auto-generated by cutlass_sweep.gemm — config: {"arch": "sm_90", "cluster_m": 1, "cluster_n": 1, "dtype": "e4m3", "dtype_b": "e4m3", "layout": "nt", "stages": 4, "tile_k": 32, "tile_m": 256, "tile_n": 128}
#include "cutlass/cutlass.h"
#include "cutlass/gemm/collective/collective_builder.hpp"
#include "cutlass/gemm/device/gemm_universal_adapter.h"
#include "cutlass/gemm/kernel/gemm_universal.hpp"
#include "cutlass/epilogue/collective/collective_builder.hpp"

using ElemA = cutlass::float_e4m3_t;
using ElemB = cutlass::float_e4m3_t;
using ElemCD = cutlass::float_e4m3_t;
using Acc  = float;
using TileShape    = cute::Shape<cute::_256, cute::_128, cute::_32>;
using ClusterShape = cute::Shape<cute::_1, cute::_1, cute::_1>;

using CollectiveEpilogue = typename cutlass::epilogue::collective::CollectiveBuilder<
    cutlass::arch::Sm90, cutlass::arch::OpClassTensorOp,
    TileShape, ClusterShape,
    cutlass::epilogue::collective::EpilogueTileAuto,
    Acc, Acc,
    ElemCD, cutlass::layout::RowMajor, 128 / cutlass::sizeof_bits<ElemCD>::value,
    ElemCD, cutlass::layout::RowMajor, 128 / cutlass::sizeof_bits<ElemCD>::value,
    cutlass::epilogue::collective::EpilogueScheduleAuto
  >::CollectiveOp;

using CollectiveMainloop = typename cutlass::gemm::collective::CollectiveBuilder<
    cutlass::arch::Sm90, cutlass::arch::OpClassTensorOp,
    ElemA, cutlass::layout::RowMajor, 128 / cutlass::sizeof_bits<ElemA>::value,
    ElemB, cutlass::layout::ColumnMajor, 128 / cutlass::sizeof_bits<ElemB>::value,
    Acc,
    TileShape, ClusterShape,
    cutlass::gemm::collective::StageCount<4>,
    cutlass::gemm::collective::KernelScheduleAuto
  >::CollectiveOp;

using GemmKernel = cutlass::gemm::kernel::GemmUniversal<
    cute::Shape<int,int,int,int>,
    CollectiveMainloop,
    CollectiveEpilogue
>;
using Gemm = cutlass::gemm::device::GemmUniversalAdapter<GemmKernel>;

// Force the device kernel symbol into the cubin without needing a host main.
auto* _anchor = &cutlass::device_kernel<GemmKernel>;


// ===== COMPILED SASS (sm_90a) =====

	.target	sm_90a

	.elftype	@"ET_EXEC"


//--------------------- .note.nv.tkinfo           --------------------------
	.section	.note.nv.tkinfo,"",@"SHT_NOTE"
	.sectionflags	@"SHF_NOTE_NV_TKINFO"
	.tkinfo
        /*0018*/ 	.word	0x00000002
        /*0030*/ 	.string	""
        /*0030*/ 	.string	"ptxas"
        /*0030*/ 	.string	"Cuda compilation tools, release 13.0, V13.0.88"
        /*0030*/ 	.string	"Build cuda_13.0.r13.0/compiler.36424714_0"
        /*0030*/ 	.string	"-arch sm_90a -m 64 "



//--------------------- .note.nv.cuinfo           --------------------------
	.section	.note.nv.cuinfo,"",@"SHT_NOTE"
	.sectionflags	@"SHF_NOTE_NV_CUINFO"
        /*0018*/ 	.short	0x0002
        /*001a*/ 	.short	0x005a
        /*001c*/ 	.short	0x0082
	.zero		2


//--------------------- .nv.info                  --------------------------
	.section	.nv.info,"",@"SHT_CUDA_INFO"
	.align	4


	//----- nvinfo : EIATTR_REGCOUNT
	.align		4
        /*0000*/ 	.byte	0x04, 0x2f
        /*0002*/ 	.short	(.L_12 - .L_11)
	.align		4
.L_11:
        /*0004*/ 	.word	index@(_ZN7cutlass13device_kernelINS_4gemm6kernel13GemmUniversalIN4cute5tupleIJiiiiEEENS1_10collective13CollectiveMmaINS1_37MainloopSm90TmaGmmaWarpSpecializedFP8ILi4ENS5_IJNS4_1CILi1EEESB_SB_EEENS1_35KernelTmaWarpSpecializedCooperativeEEENS5_IJNSA_ILi256EEENSA_ILi128EEENSA_ILi32EEEEEENS_12float_e4m3_tENS5_IJlSB_lEEESJ_SK_NS4_8TiledMMAINS4_8MMA_AtomIJNS4_4SM904GMMA31MMA_64x128x32_F32E4M3E4M3_SS_TNILNSO_7ScaleInE1ELSQ_1EEEEEENS4_6LayoutINS5_IJNSA_ILi2EEESB_SB_EEENS5_IJSB_NSA_ILi0EEESW_EEEEENS5_IJNS4_10UnderscoreESZ_SZ_EEEEENS4_13SM90_TMA_LOADENS4_14ComposedLayoutINS4_7SwizzleILi1ELi4ELi3EEENS4_18smem_ptr_flag_bitsILi8EEENST_INS5_IJNSA_ILi8EEESH_EEENS5_IJSH_SB_EEEEEEEvNS4_8identityES12_S1C_vS1D_EENS_8epilogue10collective6detail29Sm90TmaWarpSpecializedAdapterINS1G_15DefaultEpilogueISJ_SK_SK_NS1F_6thread17LinearCombinationISJ_Li1EffLNS1K_9ScaleType4KindE0ELNS_15FloatRoundStyleE2ESJ_EENS1_15EpilogueDefaultEEEEEvvEEEEvNT_6ParamsE)
        /*0008*/ 	.word	0x000000a8


	//----- nvinfo : EIATTR_FRAME_SIZE
	.align		4
.L_12:
        /*000c*/ 	.byte	0x04, 0x11
        /*000e*/ 	.short	(.L_14 - .L_13)
	.align		4
.L_13:
        /*0010*/ 	.word	index@(_ZN7cutlass13device_kernelINS_4gemm6kernel13GemmUniversalIN4cute5tupleIJiiiiEEENS1_10collective13CollectiveMmaINS1_37MainloopSm90TmaGmmaWarpSpecializedFP8ILi4ENS5_IJNS4_1CILi1EEESB_SB_EEENS1_35KernelTmaWarpSpecializedCooperativeEEENS5_IJNSA_ILi256EEENSA_ILi128EEENSA_ILi32EEEEEENS_12float_e4m3_tENS5_IJlSB_lEEESJ_SK_NS4_8TiledMMAINS4_8MMA_AtomIJNS4_4SM904GMMA31MMA_64x128x32_F32E4M3E4M3_SS_TNILNSO_7ScaleInE1ELSQ_1EEEEEENS4_6LayoutINS5_IJNSA_ILi2EEESB_SB_EEENS5_IJSB_NSA_ILi0EEESW_EEEEENS5_IJNS4_10UnderscoreESZ_SZ_EEEEENS4_13SM90_TMA_LOADENS4_14ComposedLayoutINS4_7SwizzleILi1ELi4ELi3EEENS4_18smem_ptr_flag_bitsILi8EEENST_INS5_IJNSA_ILi8EEESH_EEENS5_IJSH_SB_EEEEEEEvNS4_8identityES12_S1C_vS1D_EENS_8epilogue10collective6detail29Sm90TmaWarpSpecializedAdapterINS1G_15DefaultEpilogueISJ_SK_SK_NS1F_6thread17LinearCombinationISJ_Li1EffLNS1K_9ScaleType4KindE0ELNS_15FloatRoundStyleE2ESJ_EENS1_15EpilogueDefaultEEEEEvvEEEEvNT_6ParamsE)
        /*0014*/ 	.word	0x00000100


	//----- nvinfo : EIATTR_MIN_STACK_SIZE
	.align		4
.L_14:
        /*0018*/ 	.byte	0x04, 0x12
        /*001a*/ 	.short	(.L_16 - .L_15)
	.align		4
.L_15:
        /*001c*/ 	.word	index@(_ZN7cutlass13device_kernelINS_4gemm6kernel13GemmUniversalIN4cute5tupleIJiiiiEEENS1_10collective13CollectiveMmaINS1_37MainloopSm90TmaGmmaWarpSpecializedFP8ILi4ENS5_IJNS4_1CILi1EEESB_SB_EEENS1_35KernelTmaWarpSpecializedCooperativeEEENS5_IJNSA_ILi256EEENSA_ILi128EEENSA_ILi32EEEEEENS_12float_e4m3_tENS5_IJlSB_lEEESJ_SK_NS4_8TiledMMAINS4_8MMA_AtomIJNS4_4SM904GMMA31MMA_64x128x32_F32E4M3E4M3_SS_TNILNSO_7ScaleInE1ELSQ_1EEEEEENS4_6LayoutINS5_IJNSA_ILi2EEESB_SB_EEENS5_IJSB_NSA_ILi0EEESW_EEEEENS5_IJNS4_10UnderscoreESZ_SZ_EEEEENS4_13SM90_TMA_LOADENS4_14ComposedLayoutINS4_7SwizzleILi1ELi4ELi3EEENS4_18smem_ptr_flag_bitsILi8EEENST_INS5_IJNSA_ILi8EEESH_EEENS5_IJSH_SB_EEEEEEEvNS4_8identityES12_S1C_vS1D_EENS_8epilogue10collective6detail29Sm90TmaWarpSpecializedAdapterINS1G_15DefaultEpilogueISJ_SK_SK_NS1F_6thread17LinearCombinationISJ_Li1EffLNS1K_9ScaleType4KindE0ELNS_15FloatRoundStyleE2ESJ_EENS1_15EpilogueDefaultEEEEEvvEEEEvNT_6ParamsE)
        /*0020*/ 	.word	0x00000100
.L_16:


//--------------------- .nv.compat                --------------------------
	.section	.nv.compat,"",@"SHT_CUDA_COMPAT_INFO"
	.align	4
        /*0000*/ 	.byte	0x02, 0x09, 0x01, 0x00, 0x02, 0x02, 0x04, 0x00, 0x02, 0x05, 0x05, 0x00, 0x03, 0x07, 0x01, 0x01
        /*0010*/ 	.byte	0x02, 0x03, 0x01, 0x00, 0x02, 0x06, 0x01, 0x00, 0x04, 0x0b, 0x08, 0x00, 0x00, 0x00, 0x00, 0x00
        /*0020*/ 	.byte	0x00, 0x00, 0x00, 0x00


//--------------------- .nv.info._ZN7cutlass13device_kernelINS_4gemm6kernel13GemmUniversalIN4cute5tupleIJiiiiEEENS1_10collective13CollectiveMmaINS1_37MainloopSm90TmaGmmaWarpSpecializedFP8ILi4ENS5_IJNS4_1CILi1EEESB_SB_EEENS1_35KernelTmaWarpSpecializedCooperativeEEENS5_IJNSA_ILi256EEENSA_ILi128EEENSA_ILi32EEEEEENS_12float_e4m3_tENS5_IJlSB_lEEESJ_SK_NS4_8TiledMMAINS4_8MMA_AtomIJNS4_4SM904GMMA31MMA_64x128x32_F32E4M3E4M3_SS_TNILNSO_7ScaleInE1ELSQ_1EEEEEENS4_6LayoutINS5_IJNSA_ILi2EEESB_SB_EEENS5_IJSB_NSA_ILi0EEESW_EEEEENS5_IJNS4_10UnderscoreESZ_SZ_EEEEENS4_13SM90_TMA_LOADENS4_14ComposedLayoutINS4_7SwizzleILi1ELi4ELi3EEENS4_18smem_ptr_flag_bitsILi8EEENST_INS5_IJNSA_ILi8EEESH_EEENS5_IJSH_SB_EEEEEEEvNS4_8identityES12_S1C_vS1D_EENS_8epilogue10collective6detail29Sm90TmaWarpSpecializedAdapterINS1G_15DefaultEpilogueISJ_SK_SK_NS1F_6thread17LinearCombinationISJ_Li1EffLNS1K_9ScaleType4KindE0ELNS_15FloatRoundStyleE2ESJ_EENS1_15EpilogueDefaultEEEEEvvEEEEvNT_6ParamsE --------------------------
	.section	.nv.info._ZN7cutlass13device_kernelINS_4gemm6kernel13GemmUniversalIN4cute5tupleIJiiiiEEENS1_10collective13CollectiveMmaINS1_37MainloopSm90TmaGmmaWarpSpecializedFP8ILi4ENS5_IJNS4_1CILi1EEESB_SB_EEENS1_35KernelTmaWarpSpecializedCooperativeEEENS5_IJNSA_ILi256EEENSA_ILi128EEENSA_ILi32EEEEEENS_12float_e4m3_tENS5_IJlSB_lEEESJ_SK_NS4_8TiledMMAINS4_8MMA_AtomIJNS4_4SM904GMMA31MMA_64x128x32_F32E4M3E4M3_SS_TNILNSO_7ScaleInE1ELSQ_1EEEEEENS4_6LayoutINS5_IJNSA_ILi2EEESB_SB_EEENS5_IJSB_NSA_ILi0EEESW_EEEEENS5_IJNS4_10UnderscoreESZ_SZ_EEEEENS4_13SM90_TMA_LOADENS4_14ComposedLayoutINS4_7SwizzleILi1ELi4ELi3EEENS4_18smem_ptr_flag_bitsILi8EEENST_INS5_IJNSA_ILi8EEESH_EEENS5_IJSH_SB_EEEEEEEvNS4_8identityES12_S1C_vS1D_EENS_8epilogue10collective6detail29Sm90TmaWarpSpecializedAdapterINS1G_15DefaultEpilogueISJ_SK_SK_NS1F_6thread17LinearCombinationISJ_Li1EffLNS1K_9ScaleType4KindE0ELNS_15FloatRoundStyleE2ESJ_EENS1_15EpilogueDefaultEEEEEvvEEEEvNT_6ParamsE,"",@"SHT_CUDA_INFO"
	.sectionflags	@""
	.align	4


	//----- nvinfo : EIATTR_CUDA_API_VERSION
	.align		4
        /*0000*/ 	.byte	0x04, 0x37
        /*0002*/ 	.short	(.L_18 - .L_17)
.L_17:
        /*0004*/ 	.word	0x00000082


	//----- nvinfo : EIATTR_KPARAM_INFO
	.align		4
.L_18:
        /*0008*/ 	.byte	0x04, 0x17
        /*000a*/ 	.short	(.L_20 - .L_19)
.L_19:
        /*000c*/ 	.word	0x00000000
        /*0010*/ 	.short	0x0000
        /*0012*/ 	.short	0x0070
        /*0014*/ 	.byte	0x00, 0xf0, 0x01, 0x10


	//----- nvinfo : EIATTR_SPARSE_MMA_MASK
	.align		4
.L_20:
        /*0018*/ 	.byte	0x03, 0x50
        /*001a*/ 	.short	0x0000


	//----- nvinfo : EIATTR_MAXREG_COUNT
	.align		4
        /*001c*/ 	.byte	0x03, 0x1b
        /*001e*/ 	.short	0x00a8


	//----- nvinfo : EIATTR_NUM_BARRIERS
	.align		4
        /*0020*/ 	.byte	0x02, 0x4c
        /*0022*/ 	.byte	0x01
	.zero		1


	//----- nvinfo : EIATTR_ANNOTATIONS
	.align		4
        /*0024*/ 	.byte	0x04, 0x55
        /*0026*/ 	.short	(.L_22 - .L_21)


	//   ....[0]....
.L_21:
        /*0028*/ 	.word	0x00000001
        /*002c*/ 	.byte	0x90, 0x05, 0x00, 0x00, 0x01, 0x00, 0x00, 0x00, 0xb0, 0x05, 0x00, 0x00, 0x01, 0x00, 0x00, 0x00
        /* <DEDUP_REMOVED lines=193> */
        /*0c4c*/ 	.byte	0x50, 0x01, 0x01, 0x00


	//----- nvinfo : EIATTR_MERCURY_ISA_VERSION
	.align		4
.L_22:
        /*0c50*/ 	.byte	0x03, 0x5f
        /*0c52*/ 	.short	0x0101


	//----- nvinfo : EIATTR_INT_WARP_WIDE_INSTR_OFFSETS
	.align		4
        /*0c54*/ 	.byte	0x04, 0x31
        /*0c56*/ 	.short	(.L_24 - .L_23)


	//   ....[0]....
.L_23:
        /*0c58*/ 	.word	0x00000460


	//   ....[1]....
        /*0c5c*/ 	.word	0x00000470


	//   ....[2]....
        /*0c60*/ 	.word	0x000005a0


	//----- nvinfo : EIATTR_COOP_GROUP_MASK_REGIDS
	.align		4
.L_24:
        /*0c64*/ 	.byte	0x04, 0x29
        /*0c66*/ 	.short	(.L_26 - .L_25)


	//   ....[0]....
.L_25:
        /*0c68*/ 	.word	0xffffffff


	//   ....[1]....
        /*0c6c*/ 	.word	0xffffffff


	//   ....[2]....
        /*0c70*/ 	.word	0xffffffff


	//   ....[3]....
        /*0c74*/ 	.word	0xffffffff


	//   ....[4]....
        /*0c78*/ 	.word	0xffffffff


	//----- nvinfo : EIATTR_COOP_GROUP_INSTR_OFFSETS
	.align		4
.L_26:
        /*0c7c*/ 	.byte	0x04, 0x28
        /*0c7e*/ 	.short	(.L_28 - .L_27)


	//   ....[0]....
.L_27:
        /*0c80*/ 	.word	0x00000070


	//   ....[1]....
        /*0c84*/ 	.word	0x00000080


	//   ....[2]....
        /*0c88*/ 	.word	0x000001a0


	//   ....[3]....
        /*0c8c*/ 	.word	0x000003b0


	//   ....[4]....
        /*0c90*/ 	.word	0x000012f0


	//----- nvinfo : EIATTR_REG_RECONFIG
	.align		4
.L_28:
        /*0c94*/ 	.byte	0x01, 0x54
	.zero		2


	//----- nvinfo : EIATTR_MBARRIER_INSTR_OFFSETS
	.align		4
        /*0c98*/ 	.byte	0x04, 0x39
        /*0c9a*/ 	.short	(.L_30 - .L_29)


	//   ....[0]....
.L_29:
        /*0c9c*/ 	.word	0x00000320
        /*0ca0*/ 	.word	0x000000ff
        /*0ca4*/ 	.word	0x00000000
        /*0ca8*/ 	.short	0x0100
        /*0caa*/ 	.byte	0x09
	.zero		1


	//   ....[1]....
        /*0cac*/ 	.word	0x00000330
        /*0cb0*/ 	.word	0x000000ff
        /*0cb4*/ 	.word	0x00000020
        /*0cb8*/ 	.short	0x0100
        /*0cba*/ 	.byte	0x09
	.zero		1


	//   ....[2]....
        /*0cbc*/ 	.word	0x00000340
        /*0cc0*/ 	.word	0x000000ff
        /*0cc4*/ 	.word	0x00000008
        /*0cc8*/ 	.short	0x0100
        /*0cca*/ 	.byte	0x09
	.zero		1


	//   ....[3]....
        /*0ccc*/ 	.word	0x00000350
        /*0cd0*/ 	.word	0x000000ff
        /*0cd4*/ 	.word	0x00000028
        /*0cd8*/ 	.short	0x0100
        /*0cda*/ 	.byte	0x09
	.zero		1


	//   ....[4]....
        /*0cdc*/ 	.word	0x00000360
        /*0ce0*/ 	.word	0x000000ff
        /*0ce4*/ 	.word	0x00000010
        /*0ce8*/ 	.short	0x0100
        /*0cea*/ 	.byte	0x09
	.zero		1


	//   ....[5]....
        /*0cec*/ 	.word	0x00000370
        /*0cf0*/ 	.word	0x000000ff
        /*0cf4*/ 	.word	0x00000030
        /*0cf8*/ 	.short	0x0100
        /*0cfa*/ 	.byte	0x09
	.zero		1


	//   ....[6]....
        /*0cfc*/ 	.word	0x00000380
        /*0d00*/ 	.word	0x000000ff
        /*0d04*/ 	.word	0x00000018
        /*0d08*/ 	.short	0x0100
        /*0d0a*/ 	.byte	0x09
	.zero		1


	//   ....[7]....
        /*0d0c*/ 	.word	0x00000390
        /*0d10*/ 	.word	0x000000ff
        /*0d14*/ 	.word	0x00000038
        /*0d18*/ 	.short	0x0100
        /*0d1a*/ 	.byte	0x09
	.zero		1


	//   ....[8]....
        /*0d1c*/ 	.word	0x000005d0
        /*0d20*/ 	.word	0x000000ff
        /*0d24*/ 	.word	0x00000050
        /*0d28*/ 	.short	0x0100
        /*0d2a*/ 	.byte	0x06
	.zero		1


	//   ....[9]....
        /*0d2c*/ 	.word	0x000005e0
        /*0d30*/ 	.word	0x000000ff
        /*0d34*/ 	.word	0x00000058
        /*0d38*/ 	.short	0x0100
        /*0d3a*/ 	.byte	0x06
	.zero		1


	//   ....[10]....
        /*0d3c*/ 	.word	0x00001b00
        /*0d40*/ 	.word	0x000000ff
        /*0d44*/ 	.word	0x00000000
        /*0d48*/ 	.short	0x010a
        /*0d4a*/ 	.byte	0x07
	.zero		1


	//   ....[11]....
        /*0d4c*/ 	.word	0x00001b60
        /*0d50*/ 	.word	0x000000ff
        /*0d54*/ 	.word	0x00000000
        /*0d58*/ 	.short	0x010a
        /*0d5a*/ 	.byte	0x07
	.zero		1


	//   ....[12]....
        /*0d5c*/ 	.word	0x00002d30
        /*0d60*/ 	.word	0x000000ff
        /*0d64*/ 	.word	0x00000000
        /*0d68*/ 	.short	0x010a
        /*0d6a*/ 	.byte	0x09
	.zero		1


	//   ....[13]....
        /*0d6c*/ 	.word	0x00002d70
        /*0d70*/ 	.word	0x000000ff
        /*0d74*/ 	.word	0x00000000
        /*0d78*/ 	.short	0x010a
        /*0d7a*/ 	.byte	0x09
	.zero		1


	//   ....[14]....
        /*0d7c*/ 	.word	0x00003d70
        /*0d80*/ 	.word	0x000000ff
        /*0d84*/ 	.word	0x00000000
        /*0d88*/ 	.short	0x0101
        /*0d8a*/ 	.byte	0x08
	.zero		1


	//   ....[15]....
        /*0d8c*/ 	.word	0x00004f20
        /*0d90*/ 	.word	0x000000ff
        /*0d94*/ 	.word	0x00000000
        /*0d98*/ 	.short	0x0101
        /*0d9a*/ 	.byte	0x06
	.zero		1


	//   ....[16]....
        /*0d9c*/ 	.word	0x0000f360
        /*0da0*/ 	.word	0x0000000d
        /*0da4*/ 	.word	0x00000020
        /*0da8*/ 	.short	0x010a
        /*0daa*/ 	.byte	0x3f
	.zero		1


	//   ....[17]....
        /*0dac*/ 	.word	0x0000f770
        /*0db0*/ 	.word	0x00000003
        /*0db4*/ 	.word	0x00000058
        /*0db8*/ 	.short	0x0101
        /*0dba*/ 	.byte	0x3f
	.zero		1


	//   ....[18]....
        /*0dbc*/ 	.word	0x0000fea0
        /*0dc0*/ 	.word	0x00000007
        /*0dc4*/ 	.word	0x00000000
        /*0dc8*/ 	.short	0x010a
        /*0dca*/ 	.byte	0x3f
	.zero		1


	//   ....[19]....
        /*0dcc*/ 	.word	0x0000ff20
        /*0dd0*/ 	.word	0x00000009
        /*0dd4*/ 	.word	0x00000000
        /*0dd8*/ 	.short	0x010a
        /*0dda*/ 	.byte	0x3f
	.zero		1


	//   ....[20]....
        /*0ddc*/ 	.word	0x0000ffb0
        /*0de0*/ 	.word	0x00000006
        /*0de4*/ 	.word	0x00000000
        /*0de8*/ 	.short	0x010a
        /*0dea*/ 	.byte	0x3f
	.zero		1


	//   ....[21]....
        /*0dec*/ 	.word	0x00010040
        /*0df0*/ 	.word	0x00000003
        /*0df4*/ 	.word	0x00000000
        /*0df8*/ 	.short	0x010a
        /*0dfa*/ 	.byte	0x3f
	.zero		1


	//   ....[22]....
        /*0dfc*/ 	.word	0x000100b0
        /*0e00*/ 	.word	0x00000003
        /*0e04*/ 	.word	0x00000000
        /*0e08*/ 	.short	0x010a
        /*0e0a*/ 	.byte	0x3f
	.zero		1


	//   ....[23]....
        /*0e0c*/ 	.word	0x00010120
        /*0e10*/ 	.word	0x00000000
        /*0e14*/ 	.word	0x00000000
        /*0e18*/ 	.short	0x010a
        /*0e1a*/ 	.byte	0x3f
	.zero		1


	//   ....[24]....
        /*0e1c*/ 	.word	0x00010200
        /*0e20*/ 	.word	0x0000000d
        /*0e24*/ 	.word	0x00000020
        /*0e28*/ 	.short	0x010a
        /*0e2a*/ 	.byte	0x3f
	.zero		1


	//   ....[25]....
        /*0e2c*/ 	.word	0x000102e0
        /*0e30*/ 	.word	0x00000007
        /*0e34*/ 	.word	0x00000000
        /*0e38*/ 	.short	0x010a
        /*0e3a*/ 	.byte	0x3f
	.zero		1


	//   ....[26]....
        /*0e3c*/ 	.word	0x00010330
        /*0e40*/ 	.word	0x00000009
        /*0e44*/ 	.word	0x00000000
        /*0e48*/ 	.short	0x010a
        /*0e4a*/ 	.byte	0x3f
	.zero		1


	//   ....[27]....
        /*0e4c*/ 	.word	0x00010380
        /*0e50*/ 	.word	0x00000006
        /*0e54*/ 	.word	0x00000000
        /*0e58*/ 	.short	0x010a
        /*0e5a*/ 	.byte	0x3f
	.zero		1


	//----- nvinfo : EIATTR_NUM_MBARRIERS
	.align		4
.L_30:
        /*0e5c*/ 	.byte	0x03, 0x38
        /*0e5e*/ 	.short	0x000a


	//----- nvinfo : EIATTR_EXIT_INSTR_OFFSETS
	.align		4
        /*0e60*/ 	.byte	0x04, 0x1c
        /*0e62*/ 	.short	(.L_32 - .L_31)


	//   ....[0]....
.L_31:
        /*0e64*/ 	.word	0x00000640


	//   ....[1]....
        /*0e68*/ 	.word	0x00000f90


	//   ....[2]....
        /*0e6c*/ 	.word	0x0000e9a0


	//   ....[3]....
        /*0e70*/ 	.word	0x0000eff0


	//   ....[4]....
        /*0e74*/ 	.word	0x00010090


	//----- nvinfo : EIATTR_MAX_THREADS
	.align		4
.L_32:
        /*0e78*/ 	.byte	0x04, 0x05
        /*0e7a*/ 	.short	(.L_34 - .L_33)
.L_33:
        /*0e7c*/ 	.word	0x00000180
        /*0e80*/ 	.word	0x00000001
        /*0e84*/ 	.word	0x00000001


	//----- nvinfo : EIATTR_CRS_STACK_SIZE
	.align		4
.L_34:
        /*0e88*/ 	.byte	0x04, 0x1e
        /*0e8a*/ 	.short	(.L_36 - .L_35)
.L_35:
        /*0e8c*/ 	.word	0x00000000


	//----- nvinfo : EIATTR_CBANK_PARAM_SIZE
	.align		4
.L_36:
        /*0e90*/ 	.byte	0x03, 0x19
        /*0e92*/ 	.short	0x0470


	//----- nvinfo : EIATTR_PARAM_CBANK
	.align		4
        /*0e94*/ 	.byte	0x04, 0x0a
        /*0e96*/ 	.short	(.L_38 - .L_37)
	.align		4
.L_37:
        /*0e98*/ 	.word	index@(.nv.constant0._ZN7cutlass13device_kernelINS_4gemm6kernel13GemmUniversalIN4cute5tupleIJiiiiEEENS1_10collective13CollectiveMmaINS1_37MainloopSm90TmaGmmaWarpSpecializedFP8ILi4ENS5_IJNS4_1CILi1EEESB_SB_EEENS1_35KernelTmaWarpSpecializedCooperativeEEENS5_IJNSA_ILi256EEENSA_ILi128EEENSA_ILi32EEEEEENS_12float_e4m3_tENS5_IJlSB_lEEESJ_SK_NS4_8TiledMMAINS4_8MMA_AtomIJNS4_4SM904GMMA31MMA_64x128x32_F32E4M3E4M3_SS_TNILNSO_7ScaleInE1ELSQ_1EEEEEENS4_6LayoutINS5_IJNSA_ILi2EEESB_SB_EEENS5_IJSB_NSA_ILi0EEESW_EEEEENS5_IJNS4_10UnderscoreESZ_SZ_EEEEENS4_13SM90_TMA_LOADENS4_14ComposedLayoutINS4_7SwizzleILi1ELi4ELi3EEENS4_18smem_ptr_flag_bitsILi8EEENST_INS5_IJNSA_ILi8EEESH_EEENS5_IJSH_SB_EEEEEEEvNS4_8identityES12_S1C_vS1D_EENS_8epilogue10collective6detail29Sm90TmaWarpSpecializedAdapterINS1G_15DefaultEpilogueISJ_SK_SK_NS1F_6thread17LinearCombinationISJ_Li1EffLNS1K_9ScaleType4KindE0ELNS_15FloatRoundStyleE2ESJ_EENS1_15EpilogueDefaultEEEEEvvEEEEvNT_6ParamsE)
        /*0e9c*/ 	.short	0x0210
        /*0e9e*/ 	.short	0x0470


	//----- nvinfo : EIATTR_SW_WAR
	.align		4
.L_38:
        /*0ea0*/ 	.byte	0x04, 0x36
        /*0ea2*/ 	.short	(.L_40 - .L_39)
.L_39:
        /*0ea4*/ 	.word	0x00000008
.L_40:


//--------------------- .nv.callgraph             --------------------------
	.section	.nv.callgraph,"",@"SHT_CUDA_CALLGRAPH"
	.align	4
	.sectionentsize	8
	.align		4
        /*0000*/ 	.word	0x00000000
	.align		4
        /*0004*/ 	.word	0xffffffff
	.align		4
        /*0008*/ 	.word	0x00000000
	.align		4
        /*000c*/ 	.word	0xfffffffe
	.align		4
        /*0010*/ 	.word	0x00000000
	.align		4
        /*0014*/ 	.word	0xfffffffd
	.align		4
        /*0018*/ 	.word	0x00000000
	.align		4
        /*001c*/ 	.word	0xfffffffc


//--------------------- .nv.constant4             --------------------------
	.section	.nv.constant4,"a",@progbits
	.align	8
	.align		8
.nv.constant4:
        /*0000*/ 	.dword	_ZN40_INTERNAL_f80b0c92_4_k_cu_aa15b66b_227794cuda3std3__45__cpo5beginE
	.align		8
        /*0008*/ 	.dword	_ZN40_INTERNAL_f80b0c92_4_k_cu_aa15b66b_227794cuda3std3__45__cpo3endE
	.align		8
        /*0010*/ 	.dword	_ZN40_INTERNAL_f80b0c92_4_k_cu_aa15b66b_227794cuda3std3__45__cpo6cbeginE
	.align		8
        /*0018*/ 	.dword	_ZN40_INTERNAL_f80b0c92_4_k_cu_aa15b66b_227794cuda3std3__45__cpo4cendE
	.align		8
        /*0020*/ 	.dword	_ZN40_INTERNAL_f80b0c92_4_k_cu_aa15b66b_227794cuda3std3__442_GLOBAL__N__f80b0c92_4_k_cu_aa15b66b_227796ignoreE
	.align		8
        /*0028*/ 	.dword	_ZN40_INTERNAL_f80b0c92_4_k_cu_aa15b66b_227794cuda3std3__419piecewise_constructE
	.align		8
        /*0030*/ 	.dword	_ZN40_INTERNAL_f80b0c92_4_k_cu_aa15b66b_227794cuda3std3__48in_placeE
	.align		8
        /*0038*/ 	.dword	_ZN40_INTERNAL_f80b0c92_4_k_cu_aa15b66b_227794cuda3std6ranges3__45__cpo4swapE
	.align		8
        /*0040*/ 	.dword	_ZN40_INTERNAL_f80b0c92_4_k_cu_aa15b66b_227794cuda3std6ranges3__45__cpo9iter_moveE
	.align		8
        /*0048*/ 	.dword	_ZN40_INTERNAL_f80b0c92_4_k_cu_aa15b66b_227794cute7productE
	.align		8
        /*0050*/ 	.dword	_ZN40_INTERNAL_f80b0c92_4_k_cu_aa15b66b_227794cute1_E


//--------------------- .text._ZN7cutlass13device_kernelINS_4gemm6kernel13GemmUniversalIN4cute5tupleIJiiiiEEENS1_10collective13CollectiveMmaINS1_37MainloopSm90TmaGmmaWarpSpecializedFP8ILi4ENS5_IJNS4_1CILi1EEESB_SB_EEENS1_35KernelTmaWarpSpecializedCooperativeEEENS5_IJNSA_ILi256EEENSA_ILi128EEENSA_ILi32EEEEEENS_12float_e4m3_tENS5_IJlSB_lEEESJ_SK_NS4_8TiledMMAINS4_8MMA_AtomIJNS4_4SM904GMMA31MMA_64x128x32_F32E4M3E4M3_SS_TNILNSO_7ScaleInE1ELSQ_1EEEEEENS4_6LayoutINS5_IJNSA_ILi2EEESB_SB_EEENS5_IJSB_NSA_ILi0EEESW_EEEEENS5_IJNS4_10UnderscoreESZ_SZ_EEEEENS4_13SM90_TMA_LOADENS4_14ComposedLayoutINS4_7SwizzleILi1ELi4ELi3EEENS4_18smem_ptr_flag_bitsILi8EEENST_INS5_IJNSA_ILi8EEESH_EEENS5_IJSH_SB_EEEEEEEvNS4_8identityES12_S1C_vS1D_EENS_8epilogue10collective6detail29Sm90TmaWarpSpecializedAdapterINS1G_15DefaultEpilogueISJ_SK_SK_NS1F_6thread17LinearCombinationISJ_Li1EffLNS1K_9ScaleType4KindE0ELNS_15FloatRoundStyleE2ESJ_EENS1_15EpilogueDefaultEEEEEvvEEEEvNT_6ParamsE --------------------------
	.section	.text._ZN7cutlass13device_kernelINS_4gemm6kernel13GemmUniversalIN4cute5tupleIJiiiiEEENS1_10collective13CollectiveMmaINS1_37MainloopSm90TmaGmmaWarpSpecializedFP8ILi4ENS5_IJNS4_1CILi1EEESB_SB_EEENS1_35KernelTmaWarpSpecializedCooperativeEEENS5_IJNSA_ILi256EEENSA_ILi128EEENSA_ILi32EEEEEENS_12float_e4m3_tENS5_IJlSB_lEEESJ_SK_NS4_8TiledMMAINS4_8MMA_AtomIJNS4_4SM904GMMA31MMA_64x128x32_F32E4M3E4M3_SS_TNILNSO_7ScaleInE1ELSQ_1EEEEEENS4_6LayoutINS5_IJNSA_ILi2EEESB_SB_EEENS5_IJSB_NSA_ILi0EEESW_EEEEENS5_IJNS4_10UnderscoreESZ_SZ_EEEEENS4_13SM90_TMA_LOADENS4_14ComposedLayoutINS4_7SwizzleILi1ELi4ELi3EEENS4_18smem_ptr_flag_bitsILi8EEENST_INS5_IJNSA_ILi8EEESH_EEENS5_IJSH_SB_EEEEEEEvNS4_8identityES12_S1C_vS1D_EENS_8epilogue10collective6detail29Sm90TmaWarpSpecializedAdapterINS1G_15DefaultEpilogueISJ_SK_SK_NS1F_6thread17LinearCombinationISJ_Li1EffLNS1K_9ScaleType4KindE0ELNS_15FloatRoundStyleE2ESJ_EENS1_15EpilogueDefaultEEEEEvvEEEEvNT_6ParamsE,"ax",@progbits
	.align	128
.text._ZN7cutlass13device_kernelINS_4gemm6kernel13GemmUniversalIN4cute5tupleIJiiiiEEENS1_10collective13CollectiveMmaINS1_37MainloopSm90TmaGmmaWarpSpecializedFP8ILi4ENS5_IJNS4_1CILi1EEESB_SB_EEENS1_35KernelTmaWarpSpecializedCooperativeEEENS5_IJNSA_ILi256EEENSA_ILi128EEENSA_ILi32EEEEEENS_12float_e4m3_tENS5_IJlSB_lEEESJ_SK_NS4_8TiledMMAINS4_8MMA_AtomIJNS4_4SM904GMMA31MMA_64x128x32_F32E4M3E4M3_SS_TNILNSO_7ScaleInE1ELSQ_1EEEEEENS4_6LayoutINS5_IJNSA_ILi2EEESB_SB_EEENS5_IJSB_NSA_ILi0EEESW_EEEEENS5_IJNS4_10UnderscoreESZ_SZ_EEEEENS4_13SM90_TMA_LOADENS4_14ComposedLayoutINS4_7SwizzleILi1ELi4ELi3EEENS4_18smem_ptr_flag_bitsILi8EEENST_INS5_IJNSA_ILi8EEESH_EEENS5_IJSH_SB_EEEEEEEvNS4_8identityES12_S1C_vS1D_EENS_8epilogue10collective6detail29Sm90TmaWarpSpecializedAdapterINS1G_15DefaultEpilogueISJ_SK_SK_NS1F_6thread17LinearCombinationISJ_Li1EffLNS1K_9ScaleType4KindE0ELNS_15FloatRoundStyleE2ESJ_EENS1_15EpilogueDefaultEEEEEvvEEEEvNT_6ParamsE:
        .type           _ZN7cutlass13device_kernelINS_4gemm6kernel13GemmUniversalIN4cute5tupleIJiiiiEEENS1_10collective13CollectiveMmaINS1_37MainloopSm90TmaGmmaWarpSpecializedFP8ILi4ENS5_IJNS4_1CILi1EEESB_SB_EEENS1_35KernelTmaWarpSpecializedCooperativeEEENS5_IJNSA_ILi256EEENSA_ILi128EEENSA_ILi32EEEEEENS_12float_e4m3_tENS5_IJlSB_lEEESJ_SK_NS4_8TiledMMAINS4_8MMA_AtomIJNS4_4SM904GMMA31MMA_64x128x32_F32E4M3E4M3_SS_TNILNSO_7ScaleInE1ELSQ_1EEEEEENS4_6LayoutINS5_IJNSA_ILi2EEESB_SB_EEENS5_IJSB_NSA_ILi0EEESW_EEEEENS5_IJNS4_10UnderscoreESZ_SZ_EEEEENS4_13SM90_TMA_LOADENS4_14ComposedLayoutINS4_7SwizzleILi1ELi4ELi3EEENS4_18smem_ptr_flag_bitsILi8EEENST_INS5_IJNSA_ILi8EEESH_EEENS5_IJSH_SB_EEEEEEEvNS4_8identityES12_S1C_vS1D_EENS_8epilogue10collective6detail29Sm90TmaWarpSpecializedAdapterINS1G_15DefaultEpilogueISJ_SK_SK_NS1F_6thread17LinearCombinationISJ_Li1EffLNS1K_9ScaleType4KindE0ELNS_15FloatRoundStyleE2ESJ_EENS1_15EpilogueDefaultEEEEEvvEEEEvNT_6ParamsE,@function
        .size           _ZN7cutlass13device_kernelINS_4gemm6kernel13GemmUniversalIN4cute5tupleIJiiiiEEENS1_10collective13CollectiveMmaINS1_37MainloopSm90TmaGmmaWarpSpecializedFP8ILi4ENS5_IJNS4_1CILi1EEESB_SB_EEENS1_35KernelTmaWarpSpecializedCooperativeEEENS5_IJNSA_ILi256EEENSA_ILi128EEENSA_ILi32EEEEEENS_12float_e4m3_tENS5_IJlSB_lEEESJ_SK_NS4_8TiledMMAINS4_8MMA_AtomIJNS4_4SM904GMMA31MMA_64x128x32_F32E4M3E4M3_SS_TNILNSO_7ScaleInE1ELSQ_1EEEEEENS4_6LayoutINS5_IJNSA_ILi2EEESB_SB_EEENS5_IJSB_NSA_ILi0EEESW_EEEEENS5_IJNS4_10UnderscoreESZ_SZ_EEEEENS4_13SM90_TMA_LOADENS4_14ComposedLayoutINS4_7SwizzleILi1ELi4ELi3EEENS4_18smem_ptr_flag_bitsILi8EEENST_INS5_IJNSA_ILi8EEESH_EEENS5_IJSH_SB_EEEEEEEvNS4_8identityES12_S1C_vS1D_EENS_8epilogue10collective6detail29Sm90TmaWarpSpecializedAdapterINS1G_15DefaultEpilogueISJ_SK_SK_NS1F_6thread17LinearCombinationISJ_Li1EffLNS1K_9ScaleType4KindE0ELNS_15FloatRoundStyleE2ESJ_EENS1_15EpilogueDefaultEEEEEvvEEEEvNT_6ParamsE,(.L_x_329 - _ZN7cutlass13device_kernelINS_4gemm6kernel13GemmUniversalIN4cute5tupleIJiiiiEEENS1_10collective13CollectiveMmaINS1_37MainloopSm90TmaGmmaWarpSpecializedFP8ILi4ENS5_IJNS4_1CILi1EEESB_SB_EEENS1_35KernelTmaWarpSpecializedCooperativeEEENS5_IJNSA_ILi256EEENSA_ILi128EEENSA_ILi32EEEEEENS_12float_e4m3_tENS5_IJlSB_lEEESJ_SK_NS4_8TiledMMAINS4_8MMA_AtomIJNS4_4SM904GMMA31MMA_64x128x32_F32E4M3E4M3_SS_TNILNSO_7ScaleInE1ELSQ_1EEEEEENS4_6LayoutINS5_IJNSA_ILi2EEESB_SB_EEENS5_IJSB_NSA_ILi0EEESW_EEEEENS5_IJNS4_10UnderscoreESZ_SZ_EEEEENS4_13SM90_TMA_LOADENS4_14ComposedLayoutINS4_7SwizzleILi1ELi4ELi3EEENS4_18smem_ptr_flag_bitsILi8EEENST_INS5_IJNSA_ILi8EEESH_EEENS5_IJSH_SB_EEEEEEEvNS4_8identityES12_S1C_vS1D_EENS_8epilogue10collective6detail29Sm90TmaWarpSpecializedAdapterINS1G_15DefaultEpilogueISJ_SK_SK_NS1F_6thread17LinearCombinationISJ_Li1EffLNS1K_9ScaleType4KindE0ELNS_15FloatRoundStyleE2ESJ_EENS1_15EpilogueDefaultEEEEEvvEEEEvNT_6ParamsE)
        .other          _ZN7cutlass13device_kernelINS_4gemm6kernel13GemmUniversalIN4cute5tupleIJiiiiEEENS1_10collective13CollectiveMmaINS1_37MainloopSm90TmaGmmaWarpSpecializedFP8ILi4ENS5_IJNS4_1CILi1EEESB_SB_EEENS1_35KernelTmaWarpSpecializedCooperativeEEENS5_IJNSA_ILi256EEENSA_ILi128EEENSA_ILi32EEEEEENS_12float_e4m3_tENS5_IJlSB_lEEESJ_SK_NS4_8TiledMMAINS4_8MMA_AtomIJNS4_4SM904GMMA31MMA_64x128x32_F32E4M3E4M3_SS_TNILNSO_7ScaleInE1ELSQ_1EEEEEENS4_6LayoutINS5_IJNSA_ILi2EEESB_SB_EEENS5_IJSB_NSA_ILi0EEESW_EEEEENS5_IJNS4_10UnderscoreESZ_SZ_EEEEENS4_13SM90_TMA_LOADENS4_14ComposedLayoutINS4_7SwizzleILi1ELi4ELi3EEENS4_18smem_ptr_flag_bitsILi8EEENST_INS5_IJNSA_ILi8EEESH_EEENS5_IJSH_SB_EEEEEEEvNS4_8identityES12_S1C_vS1D_EENS_8epilogue10collective6detail29Sm90TmaWarpSpecializedAdapterINS1G_15DefaultEpilogueISJ_SK_SK_NS1F_6thread17LinearCombinationISJ_Li1EffLNS1K_9ScaleType4KindE0ELNS_15FloatRoundStyleE2ESJ_EENS1_15EpilogueDefaultEEEEEvvEEEEvNT_6ParamsE,@"STO_CUDA_ENTRY STV_DEFAULT"
_ZN7cutlass13device_kernelINS_4gemm6kernel13GemmUniversalIN4cute5tupleIJiiiiEEENS1_10collective13CollectiveMmaINS1_37MainloopSm90TmaGmmaWarpSpecializedFP8ILi4ENS5_IJNS4_1CILi1EEESB_SB_EEENS1_35KernelTmaWarpSpecializedCooperativeEEENS5_IJNSA_ILi256EEENSA_ILi128EEENSA_ILi32EEEEEENS_12float_e4m3_tENS5_IJlSB_lEEESJ_SK_NS4_8TiledMMAINS4_8MMA_AtomIJNS4_4SM904GMMA31MMA_64x128x32_F32E4M3E4M3_SS_TNILNSO_7ScaleInE1ELSQ_1EEEEEENS4_6LayoutINS5_IJNSA_ILi2EEESB_SB_EEENS5_IJSB_NSA_ILi0EEESW_EEEEENS5_IJNS4_10UnderscoreESZ_SZ_EEEEENS4_13SM90_TMA_LOADENS4_14ComposedLayoutINS4_7SwizzleILi1ELi4ELi3EEENS4_18smem_ptr_flag_bitsILi8EEENST_INS5_IJNSA_ILi8EEESH_EEENS5_IJSH_SB_EEEEEEEvNS4_8identityES12_S1C_vS1D_EENS_8epilogue10collective6detail29Sm90TmaWarpSpecializedAdapterINS1G_15DefaultEpilogueISJ_SK_SK_NS1F_6thread17LinearCombinationISJ_Li1EffLNS1K_9ScaleType4KindE0ELNS_15FloatRoundStyleE2ESJ_EENS1_15EpilogueDefaultEEEEEvvEEEEvNT_6ParamsE:
[----:B------:R-:W0:Y:S02]  /*0000*/  LDC R1, c[0x0][0x28] ;  /* 0x00000a00ff017b82 */ /* 0x000e240000000800 */
[----:B0-----:R-:W-:Y:S01]  /*0010*/  VIADD R1, R1, 0xffffff00 ;  /* 0xffffff0001017836 */ /* 0x001fe20000000000 */
[----:B------:R-:W0:Y:S01]  /*0020*/  S2R R2, SR_TID.X ;  /* 0x0000000000027919 */ /* 0x000e220000002100 */
[----:B------:R-:W-:Y:S01]  /*0030*/  ELECT P0, URZ, PT ;  /* 0x00000000003f782f */ /* 0x000fe20003800000 */
[----:B------:R-:W-:Y:S01]  /*0040*/  BSSY B0, `(.L_x_0) ;  /* 0x0000015000007945 */ /* 0x000fe20003800000 */
[--C-:B0-----:R-:W-:Y:S02]  /*0050*/  SHF.R.U32.HI R0, RZ, 0x5, R2.reuse ;  /* 0x00000005ff007819 */ /* 0x101fe40000011602 */
[----:B------:R-:W-:-:S03]  /*0060*/  SHF.R.U32.HI R2, RZ, 0x7, R2 ;  /* 0x00000007ff027819 */ /* 0x000fc60000011602 */
[----:B------:R-:W0:Y:S04]  /*0070*/  SHFL.IDX PT, R3, R0, RZ, 0x1f ;  /* 0x00001fff00037589 */ /* 0x000e2800000e0000 */
[----:B------:R-:W1:Y:S01]  /*0080*/  SHFL.IDX PT, R2, R2, RZ, 0x1f ;  /* 0x00001fff02027589 */ /* 0x000e6200000e0000 */
[----:B0-----:R-:W-:Y:S02]  /*0090*/  R2UR UR4, R3 ;  /* 0x00000000030472ca */ /* 0x001fe400000e0000 */
[----:B-1----:R-:W-:-:S11]  /*00a0*/  R2UR UR6, R2 ;  /* 0x00000000020672ca */ /* 0x002fd600000e0000 */
[----:B------:R-:W-:Y:S02]  /*00b0*/  USHF.R.S32.HI UR5, URZ, 0x1f, UR4 ;  /* 0x0000001f3f057899 */ /* 0x000fe40008011404 */
[----:B------:R-:W-:Y:S02]  /*00c0*/  ISETP.NE.OR P0, PT, RZ, UR4, !P0 ;  /* 0x00000004ff007c0c */ /* 0x000fe4000c705670 */
[----:B------:R-:W-:-:S04]  /*00d0*/  ULEA.HI UR5, UR5, UR4, URZ, 0x2 ;  /* 0x0000000405057291 */ /* 0x000fc8000f8f103f */
[----:B------:R-:W-:-:S04]  /*00e0*/  ULOP3.LUT UR5, UR5, 0xfffffffc, URZ, 0xc0, !UPT ;  /* 0xfffffffc05057892 */ /* 0x000fc8000f8ec03f */
[----:B------:R-:W-:-:S03]  /*00f0*/  UIADD3 UR8, UR4, -UR5, URZ ;  /* 0x8000000504087290 */ /* 0x000fc6000fffe03f */
[----:B------:R-:W-:Y:S09]  /*0100*/  @P0 BRA `(.L_x_1) ;  /* 0x0000000000200947 */ /* 0x000ff20003800000 */
[----:B------:R-:W-:Y:S02]  /*0110*/  ULDC.64 UR4, c[0x0][0x198] ;  /* 0x0000660000047ab9 */ /* 0x000fe40000000a00 */
[----:B------:R-:W-:Y:S02]  /*0120*/  UIADD3 UR10, UP0, UR4, 0xf0, URZ ;  /* 0x000000f0040a7890 */ /* 0x000fe4000ff1e03f */
[----:B------:R-:W-:Y:S02]  /*0130*/  UIADD3 UR4, UP1, UR4, 0x1f0, URZ ;  /* 0x000001f004047890 */ /* 0x000fe4000ff3e03f */
[----:B------:R-:W-:Y:S02]  /*0140*/  UIADD3.X UR11, URZ, UR5, URZ, UP0, !UPT ;  /* 0x000000053f0b7290 */ /* 0x000fe400087fe43f */
[----:B------:R-:W-:-:S07]  /*0150*/  UIADD3.X UR5, URZ, UR5, URZ, UP1, !UPT ;  /* 0x000000053f057290 */ /* 0x000fce0008ffe43f */
[----:B------:R0:W-:Y:S02]  /*0160*/  UTMACCTL.PF [UR10] ;  /* 0x000000000a0079b9 */ /* 0x0001e40008040000 */
[----:B------:R0:W-:Y:S02]  /*0170*/  UTMACCTL.PF [UR4] ;  /* 0x00000000040079b9 */ /* 0x0001e40008040000 */
[----:B0-----:R-:W-:Y:S01]  /*0180*/  NOP ;  /* 0x0000000000007918 */ /* 0x001fe20000000000 */
.L_x_1:
[----:B------:R-:W-:Y:S05]  /*0190*/  BSYNC B0 ;  /* 0x0000000000007941 */ /* 0x000fea0003800000 */
.L_x_0:
[----:B------:R-:W0:Y:S01]  /*01a0*/  SHFL.IDX PT, R2, R0, RZ, 0x1f ;  /* 0x00001fff00027589 */ /* 0x000e2200000e0000 */
[----:B------:R-:W-:Y:S01]  /*01b0*/  UISETP.NE.AND UP0, UPT, UR8, 0x3, UPT ;  /* 0x000000030800788c */ /* 0x000fe2000bf05270 */
[----:B------:R-:W-:Y:S01]  /*01c0*/  ISETP.NE.AND P1, PT, RZ, UR6, PT ;  /* 0x00000006ff007c0c */ /* 0x000fe2000bf25270 */
[----:B------:R-:W-:Y:S02]  /*01d0*/  UIADD3 UR10, UR6, -0x1, URZ ;  /* 0xffffffff060a7890 */ /* 0x000fe4000fffe03f */
[----:B------:R-:W-:Y:S02]  /*01e0*/  UISETP.EQ.OR UP0, UPT, UR8, URZ, !UP0 ;  /* 0x0000003f0800728c */ /* 0x000fe4000c702670 */
[----:B------:R-:W-:Y:S02]  /*01f0*/  UISETP.GE.U32.AND UP1, UPT, UR10, 0x2, UPT ;  /* 0x000000020a00788c */ /* 0x000fe4000bf26070 */
[----:B------:R-:W-:-:S04]  /*0200*/  UISETP.EQ.AND UP0, UPT, UR6, URZ, UP0 ;  /* 0x0000003f0600728c */ /* 0x000fc80008702270 */
[----:B------:R-:W-:-:S04]  /*0210*/  USEL UR13, URZ, 0x1, !UP0 ;  /* 0x000000013f0d7887 */ /* 0x000fc8000c000000 */
[----:B------:R-:W-:Y:S01]  /*0220*/  USEL UR13, UR13, 0x2, UP1 ;  /* 0x000000020d0d7887 */ /* 0x000fe20008800000 */
[----:B0-----:R-:W-:-:S13]  /*0230*/  ISETP.NE.AND P0, PT, R2, RZ, PT ;  /* 0x000000ff0200720c */ /* 0x001fda0003f05270 */
[----:B------:R-:W-:Y:S05]  /*0240*/  @P0 BRA `(.L_x_2) ;  /* 0x0000000000580947 */ /* 0x000fea0003800000 */
[----:B------:R-:W0:Y:S01]  /*0250*/  S2UR UR9, SR_CgaCtaId ;  /* 0x00000000000979c3 */ /* 0x000e220000008800 */
[----:B------:R-:W-:Y:S01]  /*0260*/  UMOV UR4, 0x400 ;  /* 0x0000040000047882 */ /* 0x000fe20000000000 */
[----:B------:R-:W-:Y:S01]  /*0270*/  UMOV UR5, 0x1 ;  /* 0x0000000100057882 */ /* 0x000fe20000000000 */
[----:B------:R-:W-:Y:S01]  /*0280*/  UMOV UR6, 0x100 ;  /* 0x0000010000067882 */ /* 0x000fe20000000000 */
[----:B------:R-:W-:Y:S01]  /*0290*/  ELECT P0, URZ, PT ;  /* 0x00000000003f782f */ /* 0x000fe20003800000 */
[----:B------:R-:W-:-:S04]  /*02a0*/  UIADD3 UR6, -UR6, 0x100000, URZ ;  /* 0x0010000006067890 */ /* 0x000fc8000fffe13f */
[----:B------:R-:W-:Y:S02]  /*02b0*/  USHF.L.U32 UR7, UR6, 0xb, URZ ;  /* 0x0000000b06077899 */ /* 0x000fe4000800063f */
[----:B------:R-:W-:Y:S02]  /*02c0*/  USHF.L.U32 UR6, UR6, 0x1, URZ ;  /* 0x0000000106067899 */ /* 0x000fe4000800063f */
[----:B0-----:R-:W-:Y:S02]  /*02d0*/  ULEA UR9, UR9, UR4, 0x18 ;  /* 0x0000000409097291 */ /* 0x001fe4000f8ec03f */
[----:B------:R-:W-:-:S04]  /*02e0*/  UIADD3 UR4, -UR5, 0x100000, URZ ;  /* 0x0010000005047890 */ /* 0x000fc8000fffe13f */
[----:B------:R-:W-:Y:S02]  /*02f0*/  USHF.L.U32 UR5, UR4, 0xb, URZ ;  /* 0x0000000b04057899 */ /* 0x000fe4000800063f */
[----:B------:R-:W-:Y:S01]  /*0300*/  USHF.L.U32 UR4, UR4, 0x1, URZ ;  /* 0x0000000104047899 */ /* 0x000fe2000800063f */
[----:B------:R-:W0:Y:S11]  /*0310*/  FENCE.VIEW.ASYNC.S ;  /* 0x00000000000073c6 */ /* 0x000e360000000000 */
[----:B0-----:R0:W1:Y:S01]  /*0320*/  SYNCS.EXCH.64 URZ, [UR9], UR4 ;  /* 0x00000004093f75b2 */ /* 0x0010620008000100 */
[----:B------:R0:W2:Y:S01]  /*0330*/  SYNCS.EXCH.64 URZ, [UR9+0x20], UR6 ;  /* 0x00002006093f75b2 */ /* 0x0000a20008000100 */
[----:B------:R0:W3:Y:S01]  /*0340*/  SYNCS.EXCH.64 URZ, [UR9+0x8], UR4 ;  /* 0x00000804093f75b2 */ /* 0x0000e20008000100 */
[----:B------:R0:W4:Y:S01]  /*0350*/  SYNCS.EXCH.64 URZ, [UR9+0x28], UR6 ;  /* 0x00002806093f75b2 */ /* 0x0001220008000100 */
[----:B------:R0:W0:Y:S01]  /*0360*/  SYNCS.EXCH.64 URZ, [UR9+0x10], UR4 ;  /* 0x00001004093f75b2 */ /* 0x0000220008000100 */
[----:B------:R0:W0:Y:S01]  /*0370*/  SYNCS.EXCH.64 URZ, [UR9+0x30], UR6 ;  /* 0x00003006093f75b2 */ /* 0x0000220008000100 */
[----:B------:R0:W0:Y:S01]  /*0380*/  SYNCS.EXCH.64 URZ, [UR9+0x18], UR4 ;  /* 0x00001804093f75b2 */ /* 0x0000220008000100 */
[----:B------:R0:W0:Y:S01]  /*0390*/  SYNCS.EXCH.64 URZ, [UR9+0x38], UR6 ;  /* 0x00003806093f75b2 */ /* 0x0000220008000100 */
[----:B------:R-:W-:Y:S01]  /*03a0*/  NOP ;  /* 0x0000000000007918 */ /* 0x000fe20000000000 */
.L_x_2:
[----:B------:R-:W5:Y:S01]  /*03b0*/  SHFL.IDX PT, R0, R0, RZ, 0x1f ;  /* 0x00001fff00007589 */ /* 0x000f6200000e0000 */
[----:B------:R-:W1:Y:S01]  /*03c0*/  LDC R2, c[0x0][0x65c] ;  /* 0x00019700ff027b82 */ /* 0x000e620000000800 */
[----:B------:R-:W-:Y:S01]  /*03d0*/  ELECT P0, URZ, PT ;  /* 0x00000000003f782f */ /* 0x000fe20003800000 */
[----:B------:R-:W-:Y:S01]  /*03e0*/  IMAD.MOV.U32 R3, RZ, RZ, RZ ;  /* 0x000000ffff037224 */ /* 0x000fe200078e00ff */
[----:B0-----:R-:W-:Y:S01]  /*03f0*/  UMOV UR4, 0x20 ;  /* 0x0000002000047882 */ /* 0x001fe20000000000 */
[----:B------:R-:W-:Y:S01]  /*0400*/  NOP ;  /* 0x0000000000007918 */ /* 0x000fe20000000000 */
[----:B------:R-:W-:Y:S01]  /*0410*/  NOP ;  /* 0x0000000000007918 */ /* 0x000fe20000000000 */
[----:B-----5:R-:W-:Y:S02]  /*0420*/  ISETP.NE.OR P0, PT, R0, RZ, !P0 ;  /* 0x000000ff0000720c */ /* 0x020fe40004705670 */
[----:B-1----:R-:W-:Y:S01]  /*0430*/  ISETP.NE.AND P4, PT, R2, 0x1, PT ;  /* 0x000000010200780c */ /* 0x002fe20003f85270 */
[----:B------:R-:W0:Y:S01]  /*0440*/  S2R R0, SR_CTAID.Y ;  /* 0x0000000000007919 */ /* 0x000e220000002600 */
[----:B------:R-:W1:Y:S09]  /*0450*/  S2R R2, SR_CTAID.X ;  /* 0x0000000000027919 */ /* 0x000e720000002500 */
[----:B------:R-:W-:Y:S01]  /*0460*/  VOTEU.ALL UP0, P0 ;  /* 0x00000000003f7886 */ /* 0x000fe20000000000 */
[----:B------:R-:W-:Y:S01]  /*0470*/  VOTEU.ALL UP1, P0 ;  /* 0x00000000003f7886 */ /* 0x000fe20000020000 */
[----:B------:R-:W1:Y:S01]  /*0480*/  @P4 LDC R7, c[0x0][0x10] ;  /* 0x00000400ff074b82 */ /* 0x000e620000000800 */
[----:B------:R-:W-:-:S02]  /*0490*/  @P4 IMAD.MOV.U32 R5, RZ, RZ, RZ ;  /* 0x000000ffff054224 */ /* 0x000fc400078e00ff */
[----:B------:R-:W-:Y:S01]  /*04a0*/  @P4 IMAD.MOV.U32 R11, RZ, RZ, RZ ;  /* 0x000000ffff0b4224 */ /* 0x000fe200078e00ff */
[----:B------:R-:W-:Y:S01]  /*04b0*/  @!UP0 UMOV UR6, 0x400 ;  /* 0x0000040000068882 */ /* 0x000fe20000000000 */
[----:B------:R-:W-:-:S04]  /*04c0*/  @!UP0 UIADD3 UR4, -UR4, 0x100000, URZ ;  /* 0x0010000004048890 */ /* 0x000fc8000fffe13f */
[----:B------:R-:W-:Y:S02]  /*04d0*/  @!UP0 USHF.L.U32 UR5, UR4, 0xb, URZ ;  /* 0x0000000b04058899 */ /* 0x000fe4000800063f */
[----:B------:R-:W-:Y:S01]  /*04e0*/  @!UP0 USHF.L.U32 UR4, UR4, 0x1, URZ ;  /* 0x0000000104048899 */ /* 0x000fe2000800063f */
[----:B------:R-:W5:Y:S08]  /*04f0*/  @!P4 LDC R9, c[0x0][0xc] ;  /* 0x00000300ff09cb82 */ /* 0x000f700000000800 */
[----:B------:R-:W2:Y:S01]  /*0500*/  @!UP0 S2UR UR7, SR_CgaCtaId ;  /* 0x00000000000789c3 */ /* 0x000ea20000008800 */
[----:B0-----:R-:W-:-:S04]  /*0510*/  @P4 IMAD.MOV.U32 R4, RZ, RZ, R0 ;  /* 0x000000ffff044224 */ /* 0x001fc800078e0000 */
[----:B-1----:R-:W-:-:S04]  /*0520*/  @P4 IMAD.WIDE.U32 R6, R2, R7, R4 ;  /* 0x0000000702064225 */ /* 0x002fc800078e0004 */
[----:B------:R-:W-:Y:S02]  /*0530*/  @P4 IMAD.MOV.U32 R16, RZ, RZ, R6 ;  /* 0x000000ffff104224 */ /* 0x000fe400078e0006 */
[----:B------:R-:W-:Y:S02]  /*0540*/  @P4 IMAD.IADD R17, R7, 0x1, R11 ;  /* 0x0000000107114824 */ /* 0x000fe400078e020b */
[----:B-----5:R-:W-:-:S04]  /*0550*/  @!P4 IMAD.WIDE.U32 R4, R9, R0, R2 ;  /* 0x000000000904c225 */ /* 0x020fc800078e0002 */
[----:B------:R-:W-:Y:S02]  /*0560*/  @!P4 IMAD.MOV.U32 R16, RZ, RZ, R4 ;  /* 0x000000ffff10c224 */ /* 0x000fe400078e0004 */
[----:B------:R-:W-:Y:S01]  /*0570*/  @!P4 IMAD.MOV.U32 R17, RZ, RZ, R5 ;  /* 0x000000ffff11c224 */ /* 0x000fe200078e0005 */
[----:B--2---:R-:W-:Y:S02]  /*0580*/  @!UP0 ULEA UR6, UR7, UR6, 0x18 ;  /* 0x0000000607068291 */ /* 0x004fe4000f8ec03f */
[----:B------:R0:W-:Y:S01]  /*0590*/  STL [R1+0x7c], R16 ;  /* 0x00007c1001007387 */ /* 0x0001e20000100800 */
[----:B------:R-:W-:-:S03]  /*05a0*/  VOTEU.ALL UP0, P0 ;  /* 0x00000000003f7886 */ /* 0x000fc60000000000 */
[----:B------:R0:W-:Y:S04]  /*05b0*/  STL [R1+0x78], R17 ;  /* 0x0000781101007387 */ /* 0x0001e80000100800 */
[----:B------:R-:W1:Y:S02]  /*05c0*/  FENCE.VIEW.ASYNC.S ;  /* 0x00000000000073c6 */ /* 0x000e640000000000 */
[----:B-1----:R0:W3:Y:S01]  /*05d0*/  @!UP0 SYNCS.EXCH.64 URZ, [UR6+0x50], UR4 ;  /* 0x00005004063f85b2 */ /* 0x0020e20008000100 */
[----:B------:R0:W3:Y:S01]  /*05e0*/  @!UP1 SYNCS.EXCH.64 URZ, [UR6+0x58], UR4 ;  /* 0x00005804063f95b2 */ /* 0x0000e20008000100 */
[----:B------:R-:W-:Y:S01]  /*05f0*/  NOP ;  /* 0x0000000000007918 */ /* 0x000fe20000000000 */
[----:B---34-:R-:W-:Y:S06]  /*0600*/  BAR.SYNC.DEFER_BLOCKING 0x0 ;  /* 0x0000000000007b1d */ /* 0x018fec0000010000 */
[----:B0-----:R-:W-:Y:S05]  /*0610*/  @!P1 BRA `(.L_x_3) ;  /* 0x000000e000e49947 */ /* 0x001fea0003800000 */
[----:B------:R-:W-:-:S06]  /*0620*/  UISETP.GT.U32.AND UP0, UPT, UR10, 0x1, UPT ;  /* 0x000000010a00788c */ /* 0x000fcc000bf04070 */
[----:B------:R-:W-:-:S13]  /*0630*/  PLOP3.LUT P0, PT, PT, PT, UP0, 0x80, 0x0 ;  /* 0x000000000000781c */ /* 0x000fda0003f0f008 */
[----:B------:R-:W-:Y:S05]  /*0640*/  @P0 EXIT ;  /* 0x000000000000094d */ /* 0x000fea0003800000 */
[----:B------:R-:W-:Y:S01]  /*0650*/  IMAD.MOV.U32 R6, RZ, RZ, -0x1 ;  /* 0xffffffffff067424 */ /* 0x000fe200078e00ff */
[----:B------:R-:W-:Y:S01]  /*0660*/  ULDC.64 UR4, c[0x0][0x650] ;  /* 0x0001940000047ab9 */ /* 0x000fe20000000a00 */
[----:B------:R-:W-:Y:S01]  /*0670*/  IMAD.MOV.U32 R5, RZ, RZ, -0x1 ;  /* 0xffffffffff057424 */ /* 0x000fe200078e00ff */
[----:B------:R-:W-:Y:S01]  /*0680*/  ISETP.GE.U32.AND P0, PT, R16, UR4, PT ;  /* 0x0000000410007c0c */ /* 0x000fe2000bf06070 */
[----:B------:R-:W-:Y:S01]  /*0690*/  UMOV UR22, 0xffffffff ;  /* 0xffffffff00167882 */ /* 0x000fe20000000000 */
[----:B------:R0:W-:Y:S01]  /*06a0*/  STL [R1+0x84], R6 ;  /* 0x0000840601007387 */ /* 0x0001e20000100800 */
[----:B------:R-:W-:Y:S02]  /*06b0*/  PRMT R4, RZ, 0x7610, R4 ;  /* 0x00007610ff047816 */ /* 0x000fe40000000004 */
[----:B------:R-:W-:Y:S01]  /*06c0*/  ISETP.GE.U32.AND.EX P0, PT, R17, UR5, PT, P0 ;  /* 0x0000000511007c0c */ /* 0x000fe2000bf06100 */
[----:B------:R0:W-:-:S12]  /*06d0*/  STL [R1+0x80], R5 ;  /* 0x0000800501007387 */ /* 0x0001d80000100800 */
[----:B0-----:R-:W-:Y:S05]  /*06e0*/  @P0 BRA `(.L_x_4) ;  /* 0x0000000400680947 */ /* 0x001fea0003800000 */
[----:B------:R-:W0:Y:S01]  /*06f0*/  LDC.64 R12, c[0x0][0x628] ;  /* 0x00018a00ff0c7b82 */ /* 0x000e220000000a00 */
[----:B------:R-:W-:Y:S02]  /*0700*/  IMAD.MOV.U32 R4, RZ, RZ, R16 ;  /* 0x000000ffff047224 */ /* 0x000fe400078e0010 */
[----:B------:R-:W-:-:S05]  /*0710*/  IMAD.MOV.U32 R5, RZ, RZ, R17 ;  /* 0x000000ffff057224 */ /* 0x000fca00078e0011 */
[----:B------:R-:W1:Y:S08]  /*0720*/  LDC R10, c[0x0][0x630] ;  /* 0x00018c00ff0a7b82 */ /* 0x000e700000000800 */
[----:B------:R-:W2:Y:S01]  /*0730*/  LDC.64 R14, c[0x0][0x620] ;  /* 0x00018800ff0e7b82 */ /* 0x000ea20000000a00 */
[----:B0-----:R-:W-:-:S04]  /*0740*/  ISETP.NE.U32.AND P0, PT, R12, RZ, PT ;  /* 0x000000ff0c00720c */ /* 0x001fc80003f05070 */
[----:B------:R-:W-:-:S13]  /*0750*/  ISETP.NE.AND.EX P0, PT, R13, RZ, PT, P0 ;  /* 0x000000ff0d00720c */ /* 0x000fda0003f05300 */
[----:B-12---:R-:W-:Y:S05]  /*0760*/  @!P0 BRA `(.L_x_5) ;  /* 0x0000000000288947 */ /* 0x006fea0003800000 */
[----:B------:R-:W0:Y:S02]  /*0770*/  LDC R9, c[0x0][0x634] ;  /* 0x00018d00ff097b82 */ /* 0x000e240000000800 */
[----:B0-----:R-:W-:-:S05]  /*0780*/  IADD3 R9, P0, R16, R9, RZ ;  /* 0x0000000910097210 */ /* 0x001fca0007f1e0ff */
[----:B------:R-:W-:-:S04]  /*0790*/  IMAD.X R11, RZ, RZ, R17, P0 ;  /* 0x000000ffff0b7224 */ /* 0x000fc800000e0611 */
[----:B------:R-:W-:-:S04]  /*07a0*/  IMAD.WIDE.U32 R4, R11, R12, RZ ;  /* 0x0000000c0b047225 */ /* 0x000fc800078e00ff */
[----:B------:R-:W-:-:S04]  /*07b0*/  IMAD.WIDE.U32 R6, P0, R9, R13, R4 ;  /* 0x0000000d09067225 */ /* 0x000fc80007800004 */
[----:B------:R-:W-:-:S04]  /*07c0*/  IMAD.WIDE.U32 R4, R9, R12, RZ ;  /* 0x0000000c09047225 */ /* 0x000fc800078e00ff */
[----:B------:R-:W-:Y:S01]  /*07d0*/  IMAD.X R9, RZ, RZ, RZ, P0 ;  /* 0x000000ffff097224 */ /* 0x000fe200000e06ff */
[----:B------:R-:W-:Y:S01]  /*07e0*/  IADD3 RZ, P0, R5, R6, RZ ;  /* 0x0000000605ff7210 */ /* 0x000fe20007f1e0ff */
[----:B------:R-:W-:-:S04]  /*07f0*/  IMAD.MOV.U32 R8, RZ, RZ, R7 ;  /* 0x000000ffff087224 */ /* 0x000fc800078e0007 */
[----:B------:R-:W-:-:S08]  /*0800*/  IMAD.WIDE.U32.X R4, R11, R13, R8, P0 ;  /* 0x0000000d0b047225 */ /* 0x000fd000000e0408 */
.L_x_5:
[-CC-:B------:R-:W-:Y:S01]  /*0810*/  SHF.R.U64 R24, R4, R10.reuse, R5.reuse ;  /* 0x0000000a04187219 */ /* 0x180fe20000001205 */
[----:B------:R-:W0:Y:S01]  /*0820*/  LDC R8, c[0x0][0x618] ;  /* 0x00018600ff087b82 */ /* 0x000e220000000800 */
[----:B------:R-:W-:Y:S01]  /*0830*/  SHF.R.U32.HI R4, RZ, R10, R5 ;  /* 0x0000000aff047219 */ /* 0x000fe20000011605 */
[----:B------:R-:W-:Y:S01]  /*0840*/  ULDC UR4, c[0x0][0x150] ;  /* 0x0000540000047ab9 */ /* 0x000fe20000000800 */
[----:B------:R-:W-:Y:S01]  /*0850*/  IADD3 R9, P0, RZ, -R24, RZ ;  /* 0x80000018ff097210 */ /* 0x000fe20007f1e0ff */
[----:B------:R-:W-:Y:S01]  /*0860*/  IMAD.MOV.U32 R5, RZ, RZ, R17 ;  /* 0x000000ffff057224 */ /* 0x000fe200078e0011 */
[----:B------:R-:W-:-:S03]  /*0870*/  I2FP.F32.U32 R3, R2 ;  /* 0x0000000200037245 */ /* 0x000fc60000201000 */
[----:B------:R-:W1:Y:S01]  /*0880*/  LDC.64 R18, c[0x0][0x640] ;  /* 0x00019000ff127b82 */ /* 0x000e620000000a00 */
[----:B------:R-:W-:Y:S02]  /*0890*/  IMAD.X R11, RZ, RZ, ~R4, P0 ;  /* 0x000000ffff0b7224 */ /* 0x000fe400000e0e04 */
[----:B------:R-:W-:Y:S01]  /*08a0*/  FMUL R3, R3, UR4 ;  /* 0x0000000403037c20 */ /* 0x000fe20008400000 */
[----:B------:R-:W-:Y:S01]  /*08b0*/  IMAD.MOV.U32 R4, RZ, RZ, R16 ;  /* 0x000000ffff047224 */ /* 0x000fe200078e0010 */
[----:B------:R-:W-:Y:S01]  /*08c0*/  ULDC UR4, c[0x0][0x154] ;  /* 0x0000550000047ab9 */ /* 0x000fe20000000800 */
[-C--:B------:R-:W-:Y:S02]  /*08d0*/  IMAD R6, R11, R14.reuse, RZ ;  /* 0x0000000e0b067224 */ /* 0x080fe400078e02ff */
[C---:B------:R-:W-:Y:S01]  /*08e0*/  IMAD.WIDE.U32 R4, R9.reuse, R14, R4 ;  /* 0x0000000e09047225 */ /* 0x040fe200078e0004 */
[----:B------:R-:W2:Y:S01]  /*08f0*/  LDC R10, c[0x0][0x608] ;  /* 0x00018200ff0a7b82 */ /* 0x000ea20000000800 */
[----:B------:R-:W3:Y:S02]  /*0900*/  F2I.U32.TRUNC.NTZ R3, R3 ;  /* 0x0000000300037305 */ /* 0x000ee4000020f000 */
[----:B------:R-:W-:-:S04]  /*0910*/  IMAD R9, R9, R15, R6 ;  /* 0x0000000f09097224 */ /* 0x000fc800078e0206 */
[----:B------:R-:W-:Y:S01]  /*0920*/  IMAD.IADD R5, R5, 0x1, R9 ;  /* 0x0000000105057824 */ /* 0x000fe200078e0209 */
[----:B------:R-:W4:Y:S01]  /*0930*/  LDC R7, c[0x0][0x144] ;  /* 0x00005100ff077b82 */ /* 0x000f220000000800 */
[----:B------:R-:W-:-:S03]  /*0940*/  IMAD.MOV.U32 R9, RZ, RZ, 0x1 ;  /* 0x00000001ff097424 */ /* 0x000fc600078e00ff */
[----:B0-----:R-:W-:Y:S02]  /*0950*/  SHF.R.U64 R12, R4, R8, R5 ;  /* 0x00000008040c7219 */ /* 0x001fe40000001205 */
[----:B------:R-:W-:Y:S02]  /*0960*/  I2FP.F32.U32 R4, R0 ;  /* 0x0000000000047245 */ /* 0x000fe40000201000 */
[----:B------:R-:W0:Y:S01]  /*0970*/  LDC R14, c[0x0][0x658] ;  /* 0x00019600ff0e7b82 */ /* 0x000e220000000800 */
[----:B-1----:R-:W-:Y:S01]  /*0980*/  ISETP.NE.U32.AND P0, PT, R18, RZ, PT ;  /* 0x000000ff1200720c */ /* 0x002fe20003f05070 */
[----:B---3--:R-:W-:Y:S02]  /*0990*/  IMAD.MOV R6, RZ, RZ, -R3 ;  /* 0x000000ffff067224 */ /* 0x008fe400078e0a03 */
[----:B------:R-:W-:Y:S01]  /*09a0*/  FMUL R4, R4, UR4 ;  /* 0x0000000404047c20 */ /* 0x000fe20008400000 */
[----:B------:R-:W-:Y:S01]  /*09b0*/  SHF.R.U32.HI R3, RZ, R8, R5 ;  /* 0x00000008ff037219 */ /* 0x000fe20000011605 */
[----:B------:R-:W-:Y:S01]  /*09c0*/  IMAD.MOV.U32 R5, RZ, RZ, -0x1 ;  /* 0xffffffffff057424 */ /* 0x000fe200078e00ff */
[----:B------:R-:W-:Y:S01]  /*09d0*/  ISETP.NE.AND.EX P0, PT, R19, RZ, PT, P0 ;  /* 0x000000ff1300720c */ /* 0x000fe20003f05300 */
[----:B------:R1:W3:Y:S01]  /*09e0*/  F2I.U32.TRUNC.NTZ R11, R4 ;  /* 0x00000004000b7305 */ /* 0x0002e2000020f000 */
[----:B------:R-:W1:Y:S01]  /*09f0*/  LDC R13, c[0x0][0x148] ;  /* 0x00005200ff0d7b82 */ /* 0x000e620000000800 */
[----:B--2---:R-:W-:-:S02]  /*0a00*/  SHF.R.U64 R23, R12, R10, R3 ;  /* 0x0000000a0c177219 */ /* 0x004fc40000001203 */
[----:B------:R-:W-:-:S05]  /*0a10*/  SHF.R.U32.HI R3, RZ, R10, R3 ;  /* 0x0000000aff037219 */ /* 0x000fca0000011603 */
[----:B------:R-:W2:Y:S01]  /*0a20*/  LDC R17, c[0x0][0x600] ;  /* 0x00018000ff117b82 */ /* 0x000ea20000000800 */
[----:B----4-:R-:W-:-:S07]  /*0a30*/  IMAD R8, R7, R6, R2 ;  /* 0x0000000607087224 */ /* 0x010fce00078e0202 */
[----:B------:R-:W4:Y:S01]  /*0a40*/  LDC R16, c[0x0][0x648] ;  /* 0x00019200ff107b82 */ /* 0x000f220000000800 */
[-C--:B0-----:R-:W-:Y:S02]  /*0a50*/  SHF.L.U32 R2, R5, R14.reuse, RZ ;  /* 0x0000000e05027219 */ /* 0x081fe400000006ff */
[--C-:B------:R-:W-:Y:S02]  /*0a60*/  SHF.R.U64 R22, R23, R14, R3.reuse ;  /* 0x0000000e17167219 */ /* 0x100fe40000001203 */
[----:B------:R-:W-:Y:S02]  /*0a70*/  LOP3.LUT R10, RZ, R2, RZ, 0x33, !PT ;  /* 0x00000002ff0a7212 */ /* 0x000fe400078e33ff */
[-C--:B------:R-:W-:Y:S01]  /*0a80*/  SHF.R.U32.HI R3, RZ, R14.reuse, R3 ;  /* 0x0000000eff037219 */ /* 0x080fe20000011603 */
[----:B------:R-:W0:Y:S01]  /*0a90*/  LDC R21, c[0x0][0x638] ;  /* 0x00018e00ff157b82 */ /* 0x000e220000000800 */
[----:B------:R-:W-:Y:S01]  /*0aa0*/  SHF.L.U32 R9, R9, R14, RZ ;  /* 0x0000000e09097219 */ /* 0x000fe200000006ff */
[----:B------:R-:W-:-:S06]  /*0ab0*/  IMAD.MOV.U32 R2, RZ, RZ, R22 ;  /* 0x000000ffff027224 */ /* 0x000fcc00078e0016 */
[----:B------:R-:W0:Y:S01]  /*0ac0*/  LDC R20, c[0x0][0x610] ;  /* 0x00018400ff147b82 */ /* 0x000e220000000800 */
[----:B-1-3--:R-:W-:Y:S05]  /*0ad0*/  @!P0 BRA `(.L_x_6) ;  /* 0x0000000000288947 */ /* 0x00afea0003800000 */
[----:B------:R-:W1:Y:S02]  /*0ae0*/  LDC R7, c[0x0][0x64c] ;  /* 0x00019300ff077b82 */ /* 0x000e640000000800 */
[----:B-1----:R-:W-:-:S05]  /*0af0*/  IADD3 R7, P0, R22, R7, RZ ;  /* 0x0000000716077210 */ /* 0x002fca0007f1e0ff */
        /* <DEDUP_REMOVED lines=8> */
.L_x_6:
[----:B----4-:R-:W-:Y:S01]  /*0b80*/  SHF.R.U64 R2, R2, R16, R3 ;  /* 0x0000001002027219 */ /* 0x010fe20000001203 */
[----:B--2---:R-:W-:Y:S01]  /*0b90*/  VIADD R3, R17, 0xffffffff ;  /* 0xffffffff11037836 */ /* 0x004fe20000000000 */
[----:B------:R-:W-:Y:S01]  /*0ba0*/  LOP3.LUT R10, R23, R10, RZ, 0xc0, !PT ;  /* 0x0000000a170a7212 */ /* 0x000fe200078ec0ff */
[----:B------:R-:W-:Y:S01]  /*0bb0*/  IMAD.MOV R11, RZ, RZ, -R11 ;  /* 0x000000ffff0b7224 */ /* 0x000fe200078e0a0b */
[----:B------:R-:W-:Y:S01]  /*0bc0*/  R2UR UR22, R24 ;  /* 0x00000000181672ca */ /* 0x000fe200000e0000 */
[----:B------:R-:W-:Y:S01]  /*0bd0*/  IMAD.MOV R4, RZ, RZ, -R2 ;  /* 0x000000ffff047224 */ /* 0x000fe200078e0a02 */
[----:B------:R-:W-:Y:S01]  /*0be0*/  LOP3.LUT R3, R12, R3, RZ, 0xc0, !PT ;  /* 0x000000030c037212 */ /* 0x000fe200078ec0ff */
[----:B------:R-:W-:Y:S02]  /*0bf0*/  @P4 IMAD R8, R13, R11, R0 ;  /* 0x0000000b0d084224 */ /* 0x000fe400078e0200 */
[----:B------:R-:W-:Y:S02]  /*0c00*/  IMAD R9, R9, R2, R10 ;  /* 0x0000000209097224 */ /* 0x000fe400078e020a */
[----:B0-----:R-:W-:-:S02]  /*0c10*/  IMAD R0, R4, R21, R22 ;  /* 0x0000001504007224 */ /* 0x001fc400078e0216 */
[----:B------:R-:W-:Y:S02]  /*0c20*/  IMAD R8, R9, R20, R8 ;  /* 0x0000001409087224 */ /* 0x000fe400078e0208 */
[----:B------:R-:W-:Y:S02]  /*0c30*/  IMAD R3, R0, R17, R3 ;  /* 0x0000001100037224 */ /* 0x000fe400078e0203 */
[----:B------:R-:W-:-:S03]  /*0c40*/  IMAD.MOV.U32 R4, RZ, RZ, 0x1 ;  /* 0x00000001ff047424 */ /* 0x000fc600078e00ff */
[----:B------:R-:W-:Y:S02]  /*0c50*/  SEL R2, R3, R8, !P4 ;  /* 0x0000000803027207 */ /* 0x000fe40006000000 */
[----:B------:R-:W-:-:S03]  /*0c60*/  SEL R0, R8, R3, !P4 ;  /* 0x0000000308007207 */ /* 0x000fc60006000000 */
[----:B------:R0:W-:Y:S04]  /*0c70*/  STL [R1+0x80], R2 ;  /* 0x0000800201007387 */ /* 0x0001e80000100800 */
[----:B------:R0:W-:Y:S02]  /*0c80*/  STL [R1+0x84], R0 ;  /* 0x0000840001007387 */ /* 0x0001e40000100800 */
.L_x_4:
[----:B------:R-:W-:-:S08]  /*0c90*/  NOP ;  /* 0x0000000000007918 */ /* 0x000fd00000000000 */
[----:B------:R-:W1:Y:S02]  /*0ca0*/  USETMAXREG.TRY_ALLOC.CTAPOOL UP0, 0xe8 ;  /* 0x000000e8000079c8 */ /* 0x000e640008000600 */
[----:B-1----:R-:W-:-:S13]  /*0cb0*/  PLOP3.LUT P0, PT, PT, PT, UP0, 0x80, 0x0 ;  /* 0x000000000000781c */ /* 0x002fda0003f0f008 */
[----:B------:R-:W-:Y:S05]  /*0cc0*/  @!P0 BRA `(.L_x_4) ;  /* 0xfffffffc00f08947 */ /* 0x000fea000383ffff */
[----:B------:R-:W-:Y:S01]  /*0cd0*/  ULDC.64 UR4, c[0x0][0x598] ;  /* 0x0001660000047ab9 */ /* 0x000fe20000000a00 */
[----:B------:R-:W-:Y:S01]  /*0ce0*/  ULDC.64 UR16, c[0x0][0x208] ;  /* 0x0000820000107ab9 */ /* 0x000fe20000000a00 */
[----:B------:R-:W-:-:S04]  /*0cf0*/  ISETP.NE.U32.AND P0, PT, RZ, UR4, PT ;  /* 0x00000004ff007c0c */ /* 0x000fc8000bf05070 */
[----:B------:R-:W-:-:S13]  /*0d00*/  ISETP.NE.AND.EX P0, PT, RZ, UR5, PT, P0 ;  /* 0x00000005ff007c0c */ /* 0x000fda000bf05300 */
[----:B------:R-:W-:Y:S05]  /*0d10*/  @!P0 BRA `(.L_x_7) ;  /* 0x0000000000208947 */ /* 0x000fea0003800000 */
[----:B0-----:R-:W0:Y:S02]  /*0d20*/  LDC.64 R2, c[0x0][0x598] ;  /* 0x00016600ff027b82 */ /* 0x001e240000000a00 */
[----:B0-----:R-:W2:Y:S02]  /*0d30*/  LDG.E.64 R2, desc[UR16][R2.64] ;  /* 0x0000001002027981 */ /* 0x001ea4000c1e1b00 */
[----:B--2---:R-:W-:-:S04]  /*0d40*/  ISETP.NE.U32.AND P0, PT, R2, RZ, PT ;  /* 0x000000ff0200720c */ /* 0x004fc80003f05070 */
[----:B------:R-:W-:-:S13]  /*0d50*/  ISETP.NE.AND.EX P0, PT, R3, RZ, PT, P0 ;  /* 0x000000ff0300720c */ /* 0x000fda0003f05300 */
[----:B------:R-:W-:Y:S05]  /*0d60*/  @!P0 BRA `(.L_x_7) ;  /* 0x00000000000c8947 */ /* 0x000fea0003800000 */
[----:B------:R-:W2:Y:S02]  /*0d70*/  LD.E R2, desc[UR16][R2.64] ;  /* 0x0000001002027980 */ /* 0x000ea4000c101900 */
[----:B--2---:R-:W-:Y:S01]  /*0d80*/  R2UR UR20, R2 ;  /* 0x00000000021472ca */ /* 0x004fe200000e0000 */
[----:B------:R-:W-:-:S14]  /*0d90*/  BRA `(.L_x_8) ;  /* 0x0000000000247947 */ /* 0x000fdc0003800000 */
.L_x_7:
[----:B------:R-:W-:Y:S02]  /*0da0*/  ULDC.64 UR4, c[0x0][0x588] ;  /* 0x0001620000047ab9 */ /* 0x000fe40000000a00 */
[----:B------:R-:W-:-:S04]  /*0db0*/  ISETP.NE.U32.AND P0, PT, RZ, UR4, PT ;  /* 0x00000004ff007c0c */ /* 0x000fc8000bf05070 */
[----:B------:R-:W-:-:S13]  /*0dc0*/  ISETP.NE.AND.EX P0, PT, RZ, UR5, PT, P0 ;  /* 0x00000005ff007c0c */ /* 0x000fda000bf05300 */
[----:B------:R-:W-:Y:S05]  /*0dd0*/  @!P0 BRA `(.L_x_9) ;  /* 0x0000000000108947 */ /* 0x000fea0003800000 */
[----:B0-----:R-:W0:Y:S02]  /*0de0*/  LDC.64 R2, c[0x0][0x588] ;  /* 0x00016200ff027b82 */ /* 0x001e240000000a00 */
[----:B0-----:R-:W2:Y:S02]  /*0df0*/  LDG.E R2, desc[UR16][R2.64] ;  /* 0x0000001002027981 */ /* 0x001ea4000c1e1900 */
[----:B--2---:R-:W-:Y:S01]  /*0e00*/  R2UR UR20, R2 ;  /* 0x00000000021472ca */ /* 0x004fe200000e0000 */
[----:B------:R-:W-:-:S14]  /*0e10*/  BRA `(.L_x_8) ;  /* 0x0000000000047947 */ /* 0x000fdc0003800000 */
.L_x_9:
[----:B------:R-:W-:-:S05]  /*0e20*/  ULDC UR20, c[0x0][0x580] ;  /* 0x0001600000147ab9 */ /* 0x000fca0000000800 */
.L_x_8:
[----:B------:R-:W-:Y:S02]  /*0e30*/  ULDC.64 UR4, c[0x0][0x5a0] ;  /* 0x0001680000047ab9 */ /* 0x000fe40000000a00 */
        /* <DEDUP_REMOVED lines=11> */
.L_x_10:
        /* <DEDUP_REMOVED lines=8> */
.L_x_12:
[----:B------:R-:W-:-:S05]  /*0f70*/  ULDC UR21, c[0x0][0x584] ;  /* 0x0001610000157ab9 */ /* 0x000fca0000000800 */
.L_x_11:
[----:B------:R-:W-:-:S13]  /*0f80*/  LOP3.LUT P0, RZ, R4, 0xff, RZ, 0xc0, !PT ;  /* 0x000000ff04ff7812 */ /* 0x000fda000780c0ff */
[----:B------:R-:W-:Y:S05]  /*0f90*/  @!P0 EXIT ;  /* 0x000000000000894d */ /* 0x000fea0003800000 */
[----:B------:R-:W-:Y:S01]  /*0fa0*/  ULDC UR4, c[0x0][0x28c] ;  /* 0x0000a30000047ab9 */ /* 0x000fe20000000800 */
[----:B------:R-:W-:Y:S02]  /*0fb0*/  ULOP3.LUT UR23, UR13, 0x1, URZ, 0xfc, !UPT ;  /* 0x000000010d177892 */ /* 0x000fe4000f8efc3f */
[----:B------:R-:W-:-:S04]  /*0fc0*/  UIADD3 UR4, UR4, 0x1f, URZ ;  /* 0x0000001f04047890 */ /* 0x000fc8000fffe03f */
[----:B------:R-:W-:-:S04]  /*0fd0*/  USHF.R.S32.HI UR5, URZ, 0x1f, UR4 ;  /* 0x0000001f3f057899 */ /* 0x000fc80008011404 */
[----:B------:R-:W-:-:S03]  /*0fe0*/  ULEA.HI UR5, UR5, UR4, URZ, 0x5 ;  /* 0x0000000405057291 */ /* 0x000fc6000f8f283f */
[----:B------:R-:W-:Y:S01]  /*0ff0*/  UMOV UR4, URZ ;  /* 0x0000003f00047c82 */ /* 0x000fe20008000000 */
[----:B------:R-:W-:-:S03]  /*1000*/  USHF.R.S32.HI UR12, URZ, 0x5, UR5 ;  /* 0x000000053f0c7899 */ /* 0x000fc60008011405 */
[----:B------:R-:W-:-:S09]  /*1010*/  UMOV UR5, URZ ;  /* 0x0000003f00057c82 */ /* 0x000fd20008000000 */
.L_x_293:
[----:B0-----:R-:W0:Y:S01]  /*1020*/  S2R R0, SR_TID.X ;  /* 0x0000000000007919 */ /* 0x001e220000002100 */
[----:B-1----:R-:W1:Y:S01]  /*1030*/  S2UR UR11, SR_CgaCtaId ;  /* 0x00000000000b79c3 */ /* 0x002e620000008800 */
[----:B------:R-:W-:Y:S01]  /*1040*/  UMOV UR14, 0x400 ;  /* 0x00000400000e7882 */ /* 0x000fe20000000000 */
[----:B------:R-:W-:Y:S01]  /*1050*/  UMOV UR6, URZ ;  /* 0x0000003f00067c82 */ /* 0x000fe20008000000 */
[----:B------:R-:W-:Y:S01]  /*1060*/  STL [R1+0x74], RZ ;  /* 0x000074ff01007387 */ /* 0x000fe20000100800 */
[----:B------:R-:W-:Y:S01]  /*1070*/  UMOV UR7, URZ ;  /* 0x0000003f00077c82 */ /* 0x000fe20008000000 */
[----:B------:R-:W-:Y:S01]  /*1080*/  UMOV UR8, URZ ;  /* 0x0000003f00087c82 */ /* 0x000fe20008000000 */
[----:B------:R-:W-:Y:S01]  /*1090*/  UMOV UR18, UR5 ;  /* 0x0000000500127c82 */ /* 0x000fe20008000000 */
[----:B------:R-:W-:Y:S01]  /*10a0*/  STL [R1+0x70], RZ ;  /* 0x000070ff01007387 */ /* 0x000fe20000100800 */
[----:B--2---:R-:W2:Y:S01]  /*10b0*/  LDC R2, c[0x0][0x28c] ;  /* 0x0000a300ff027b82 */ /* 0x004ea20000000800 */
[----:B------:R-:W-:-:S02]  /*10c0*/  CS2R R4, SRZ ;  /* 0x0000000000047805 */ /* 0x000fc4000001ff00 */
[----:B------:R-:W-:Y:S01]  /*10d0*/  CS2R R6, SRZ ;  /* 0x0000000000067805 */ /* 0x000fe2000001ff00 */
[----:B------:R-:W-:Y:S01]  /*10e0*/  STL [R1+0x6c], RZ ;  /* 0x00006cff01007387 */ /* 0x000fe20000100800 */
[----:B------:R-:W-:Y:S02]  /*10f0*/  CS2R R8, SRZ ;  /* 0x0000000000087805 */ /* 0x000fe4000001ff00 */
[----:B------:R-:W-:Y:S02]  /*1100*/  CS2R R10, SRZ ;  /* 0x00000000000a7805 */ /* 0x000fe4000001ff00 */
[----:B------:R-:W-:Y:S01]  /*1110*/  CS2R R12, SRZ ;  /* 0x00000000000c7805 */ /* 0x000fe2000001ff00 */
[----:B------:R-:W-:Y:S01]  /*1120*/  STL [R1+0x68], RZ ;  /* 0x000068ff01007387 */ /* 0x000fe20000100800 */
[----:B------:R-:W-:Y:S02]  /*1130*/  CS2R R14, SRZ ;  /* 0x00000000000e7805 */ /* 0x000fe4000001ff00 */
[----:B------:R-:W-:-:S02]  /*1140*/  CS2R R16, SRZ ;  /* 0x0000000000107805 */ /* 0x000fc4000001ff00 */
[----:B------:R-:W-:Y:S01]  /*1150*/  CS2R R18, SRZ ;  /* 0x0000000000127805 */ /* 0x000fe2000001ff00 */
[----:B------:R-:W-:Y:S01]  /*1160*/  STL [R1+0x64], RZ ;  /* 0x000064ff01007387 */ /* 0x000fe20000100800 */
[----:B------:R-:W-:Y:S02]  /*1170*/  CS2R R20, SRZ ;  /* 0x0000000000147805 */ /* 0x000fe4000001ff00 */
[----:B------:R-:W-:Y:S02]  /*1180*/  CS2R R22, SRZ ;  /* 0x0000000000167805 */ /* 0x000fe4000001ff00 */
[----:B------:R-:W-:Y:S01]  /*1190*/  CS2R R152, SRZ ;  /* 0x0000000000987805 */ /* 0x000fe2000001ff00 */
[----:B------:R-:W-:Y:S01]  /*11a0*/  STL [R1+0x60], RZ ;  /* 0x000060ff01007387 */ /* 0x000fe20000100800 */
[----:B-1----:R-:W-:Y:S01]  /*11b0*/  ULEA UR14, UR11, UR14, 0x18 ;  /* 0x0000000e0b0e7291 */ /* 0x002fe2000f8ec03f */
[----:B------:R-:W-:Y:S02]  /*11c0*/  CS2R R154, SRZ ;  /* 0x00000000009a7805 */ /* 0x000fe4000001ff00 */
[----:B------:R-:W-:Y:S01]  /*11d0*/  CS2R R156, SRZ ;  /* 0x00000000009c7805 */ /* 0x000fe2000001ff00 */
[----:B------:R-:W-:Y:S01]  /*11e0*/  STL [R1+0x5c], RZ ;  /* 0x00005cff01007387 */ /* 0x000fe20000100800 */
[----:B------:R-:W-:-:S02]  /*11f0*/  CS2R R158, SRZ ;  /* 0x00000000009e7805 */ /* 0x000fc4000001ff00 */
[----:B------:R-:W-:Y:S02]  /*1200*/  CS2R R160, SRZ ;  /* 0x0000000000a07805 */ /* 0x000fe4000001ff00 */
[----:B------:R-:W-:Y:S02]  /*1210*/  CS2R R162, SRZ ;  /* 0x0000000000a27805 */ /* 0x000fe4000001ff00 */
[----:B0-----:R-:W-:Y:S01]  /*1220*/  LOP3.LUT R0, R0, 0x80, RZ, 0xc0, !PT ;  /* 0x0000008000007812 */ /* 0x001fe200078ec0ff */
[----:B------:R-:W-:Y:S01]  /*1230*/  STL [R1+0x58], RZ ;  /* 0x000058ff01007387 */ /* 0x000fe20000100800 */
[----:B--2---:R-:W-:Y:S02]  /*1240*/  ISETP.GE.AND P0, PT, R2, 0x1, PT ;  /* 0x000000010200780c */ /* 0x004fe40003f06270 */
[----:B------:R-:W-:Y:S02]  /*1250*/  CS2R R2, SRZ ;  /* 0x0000000000027805 */ /* 0x000fe4000001ff00 */
[----:B------:R-:W-:Y:S01]  /*1260*/  SHF.R.U32.HI R0, RZ, 0x7, R0 ;  /* 0x00000007ff007819 */ /* 0x000fe20000011600 */
[----:B------:R-:W-:Y:S01]  /*1270*/  STL [R1+0x54], RZ ;  /* 0x000054ff01007387 */ /* 0x000fe20000100800 */
[----:B------:R-:W-:-:S02]  /*1280*/  CS2R R164, SRZ ;  /* 0x0000000000a47805 */ /* 0x000fc4000001ff00 */
[----:B------:R-:W-:Y:S02]  /*1290*/  CS2R R166, SRZ ;  /* 0x0000000000a67805 */ /* 0x000fe4000001ff00 */
[----:B------:R-:W-:Y:S01]  /*12a0*/  CS2R R168, SRZ ;  /* 0x0000000000a87805 */ /* 0x000fe2000001ff00 */
[----:B------:R-:W-:Y:S01]  /*12b0*/  STL [R1+0x50], RZ ;  /* 0x000050ff01007387 */ /* 0x000fe20000100800 */
[----:B------:R-:W-:Y:S02]  /*12c0*/  CS2R R170, SRZ ;  /* 0x0000000000aa7805 */ /* 0x000fe4000001ff00 */
[----:B------:R-:W-:Y:S02]  /*12d0*/  CS2R R172, SRZ ;  /* 0x0000000000ac7805 */ /* 0x000fe4000001ff00 */
[----:B------:R-:W-:Y:S01]  /*12e0*/  CS2R R174, SRZ ;  /* 0x0000000000ae7805 */ /* 0x000fe2000001ff00 */
[----:B------:R-:W0:Y:S01]  /*12f0*/  SHFL.IDX PT, R0, R0, RZ, 0x1f ;  /* 0x00001fff00007589 */ /* 0x000e2200000e0000 */
[----:B------:R-:W-:-:S02]  /*1300*/  CS2R R176, SRZ ;  /* 0x0000000000b07805 */ /* 0x000fc4000001ff00 */
[----:B------:R-:W-:Y:S02]  /*1310*/  CS2R R178, SRZ ;  /* 0x0000000000b27805 */ /* 0x000fe4000001ff00 */
[----:B------:R-:W-:Y:S01]  /*1320*/  CS2R R180, SRZ ;  /* 0x0000000000b47805 */ /* 0x000fe2000001ff00 */
[----:B------:R1:W-:Y:S01]  /*1330*/  STL [R1+0x4c], RZ ;  /* 0x00004cff01007387 */ /* 0x0003e20000100800 */
[----:B------:R-:W-:Y:S02]  /*1340*/  CS2R R182, SRZ ;  /* 0x0000000000b67805 */ /* 0x000fe4000001ff00 */
[----:B------:R-:W-:Y:S02]  /*1350*/  CS2R R184, SRZ ;  /* 0x0000000000b87805 */ /* 0x000fe4000001ff00 */
[----:B------:R-:W-:Y:S01]  /*1360*/  CS2R R186, SRZ ;  /* 0x0000000000ba7805 */ /* 0x000fe2000001ff00 */
[----:B------:R1:W-:Y:S01]  /*1370*/  STL [R1+0x48], RZ ;  /* 0x000048ff01007387 */ /* 0x0003e20000100800 */
        /* <DEDUP_REMOVED lines=14> */
[----:B------:R-:W-:Y:S02]  /*1460*/  CS2R R210, SRZ ;  /* 0x0000000000d27805 */ /* 0x000fe4000001ff00 */
[----:B0-----:R-:W-:Y:S01]  /*1470*/  R2UR UR9, R0 ;  /* 0x00000000000972ca */ /* 0x001fe200000e0000 */
[----:B------:R1:W-:Y:S01]  /*1480*/  STL [R1+0x38], RZ ;  /* 0x000038ff01007387 */ /* 0x0003e20000100800 */
[----:B------:R-:W-:Y:S01]  /*1490*/  IMAD.MOV.U32 R0, RZ, RZ, RZ ;  /* 0x000000ffff007224 */ /* 0x000fe200078e00ff */
[----:B------:R-:W-:-:S02]  /*14a0*/  CS2R R212, SRZ ;  /* 0x0000000000d47805 */ /* 0x000fc4000001ff00 */
[----:B------:R-:W-:Y:S01]  /*14b0*/  CS2R R214, SRZ ;  /* 0x0000000000d67805 */ /* 0x000fe2000001ff00 */
[----:B------:R1:W-:Y:S01]  /*14c0*/  STL [R1+0x34], RZ ;  /* 0x000034ff01007387 */ /* 0x0003e20000100800 */
[----:B------:R-:W-:Y:S02]  /*14d0*/  CS2R R216, SRZ ;  /* 0x0000000000d87805 */ /* 0x000fe4000001ff00 */
[----:B------:R-:W-:Y:S02]  /*14e0*/  CS2R R218, SRZ ;  /* 0x0000000000da7805 */ /* 0x000fe4000001ff00 */
[----:B------:R-:W-:Y:S01]  /*14f0*/  CS2R R220, SRZ ;  /* 0x0000000000dc7805 */ /* 0x000fe2000001ff00 */
[----:B------:R1:W-:Y:S01]  /*1500*/  STL [R1+0x30], RZ ;  /* 0x000030ff01007387 */ /* 0x0003e20000100800 */
[----:B------:R-:W-:Y:S02]  /*1510*/  CS2R R222, SRZ ;  /* 0x0000000000de7805 */ /* 0x000fe4000001ff00 */
[----:B------:R-:W-:Y:S01]  /*1520*/  CS2R R224, SRZ ;  /* 0x0000000000e07805 */ /* 0x000fe2000001ff00 */
[----:B------:R-:W-:Y:S01]  /*1530*/  IMAD.MOV.U32 R226, RZ, RZ, RZ ;  /* 0x000000ffffe27224 */ /* 0x000fe200078e00ff */
[----:B------:R1:W-:Y:S01]  /*1540*/  STL [R1+0x2c], RZ ;  /* 0x00002cff01007387 */ /* 0x0003e20000100800 */
[----:B------:R-:W-:Y:S01]  /*1550*/  ULEA.HI UR10, UR9, UR9, URZ, 0x1 ;  /* 0x00000009090a7291 */ /* 0x000fe2000f8f083f */
[----:B------:R-:W-:Y:S01]  /*1560*/  IMAD.U32 R227, RZ, RZ, UR4 ;  /* 0x00000004ffe37e24 */ /* 0x000fe2000f8e00ff */
[----:B------:R-:W-:Y:S01]  /*1570*/  CS2R R88, SRZ ;  /* 0x0000000000587805 */ /* 0x000fe2000001ff00 */
[----:B------:R1:W-:Y:S01]  /*1580*/  STL [R1+0x28], RZ ;  /* 0x000028ff01007387 */ /* 0x0003e20000100800 */
[----:B------:R-:W-:Y:S01]  /*1590*/  ULOP3.LUT UR10, UR10, 0x1ffffe, URZ, 0xc0, !UPT ;  /* 0x001ffffe0a0a7892 */ /* 0x000fe2000f8ec03f */
[----:B------:R-:W-:-:S02]  /*15a0*/  CS2R R90, SRZ ;  /* 0x00000000005a7805 */ /* 0x000fc4000001ff00 */
[----:B------:R-:W-:Y:S01]  /*15b0*/  CS2R R92, SRZ ;  /* 0x00000000005c7805 */ /* 0x000fe2000001ff00 */
[----:B------:R1:W-:Y:S01]  /*15c0*/  STL [R1+0x24], RZ ;  /* 0x000024ff01007387 */ /* 0x0003e20000100800 */
[----:B------:R-:W-:Y:S01]  /*15d0*/  UIADD3 UR10, UR9, -UR10, URZ ;  /* 0x8000000a090a7290 */ /* 0x000fe2000fffe03f */
[----:B------:R-:W-:Y:S02]  /*15e0*/  CS2R R94, SRZ ;  /* 0x00000000005e7805 */ /* 0x000fe4000001ff00 */
[----:B------:R-:W-:Y:S01]  /*15f0*/  CS2R R96, SRZ ;  /* 0x0000000000607805 */ /* 0x000fe2000001ff00 */
[----:B------:R1:W-:Y:S01]  /*1600*/  STL [R1+0x20], RZ ;  /* 0x000020ff01007387 */ /* 0x0003e20000100800 */
[----:B------:R-:W-:Y:S01]  /*1610*/  ULEA UR10, UR10, UR14, 0xb ;  /* 0x0000000e0a0a7291 */ /* 0x000fe2000f8e583f */
[----:B------:R-:W-:Y:S02]  /*1620*/  CS2R R98, SRZ ;  /* 0x0000000000627805 */ /* 0x000fe4000001ff00 */
[----:B------:R-:W-:Y:S01]  /*1630*/  CS2R R100, SRZ ;  /* 0x0000000000647805 */ /* 0x000fe2000001ff00 */
[----:B------:R1:W-:Y:S01]  /*1640*/  STL [R1+0x1c], RZ ;  /* 0x00001cff01007387 */ /* 0x0003e20000100800 */
[----:B------:R-:W-:Y:S01]  /*1650*/  UIADD3 UR10, UR10, 0x100, URZ ;  /* 0x000001000a0a7890 */ /* 0x000fe2000fffe03f */
[----:B------:R-:W-:-:S02]  /*1660*/  CS2R R102, SRZ ;  /* 0x0000000000667805 */ /* 0x000fc4000001ff00 */
[----:B------:R-:W-:Y:S01]  /*1670*/  CS2R R104, SRZ ;  /* 0x0000000000687805 */ /* 0x000fe2000001ff00 */
[----:B------:R1:W-:Y:S01]  /*1680*/  STL [R1+0x18], RZ ;  /* 0x000018ff01007387 */ /* 0x0003e20000100800 */
[----:B------:R-:W-:Y:S01]  /*1690*/  USHF.R.U32.HI UR10, URZ, 0x4, UR10 ;  /* 0x000000043f0a7899 */ /* 0x000fe2000801160a */
[----:B------:R-:W-:Y:S02]  /*16a0*/  CS2R R106, SRZ ;  /* 0x00000000006a7805 */ /* 0x000fe4000001ff00 */
[----:B------:R-:W-:Y:S01]  /*16b0*/  CS2R R108, SRZ ;  /* 0x00000000006c7805 */ /* 0x000fe2000001ff00 */
[----:B------:R1:W-:Y:S01]  /*16c0*/  STL [R1+0x14], RZ ;  /* 0x000014ff01007387 */ /* 0x0003e20000100800 */
[----:B------:R-:W-:Y:S01]  /*16d0*/  ULOP3.LUT UR15, UR10, 0x3fff, URZ, 0xc0, !UPT ;  /* 0x00003fff0a0f7892 */ /* 0x000fe2000f8ec03f */
        /* <DEDUP_REMOVED lines=18> */
[----:B------:R1:W-:Y:S01]  /*1800*/  STL [R1], RZ ;  /* 0x000000ff01007387 */ /* 0x0003e20000100800 */
[----:B------:R-:W-:-:S02]  /*1810*/  CS2R R138, SRZ ;  /* 0x00000000008a7805 */ /* 0x000fc4000001ff00 */
[----:B------:R-:W-:Y:S02]  /*1820*/  CS2R R140, SRZ ;  /* 0x00000000008c7805 */ /* 0x000fe4000001ff00 */
[----:B------:R-:W-:Y:S02]  /*1830*/  CS2R R142, SRZ ;  /* 0x00000000008e7805 */ /* 0x000fe4000001ff00 */
[----:B------:R-:W-:Y:S02]  /*1840*/  CS2R R144, SRZ ;  /* 0x0000000000907805 */ /* 0x000fe4000001ff00 */
[----:B------:R-:W-:Y:S02]  /*1850*/  CS2R R146, SRZ ;  /* 0x0000000000927805 */ /* 0x000fe4000001ff00 */
[----:B------:R-:W-:Y:S02]  /*1860*/  CS2R R148, SRZ ;  /* 0x0000000000947805 */ /* 0x000fe4000001ff00 */
[----:B------:R-:W-:-:S02]  /*1870*/  CS2R R150, SRZ ;  /* 0x0000000000967805 */ /* 0x000fc4000001ff00 */
[----:B------:R-:W-:Y:S02]  /*1880*/  CS2R R24, SRZ ;  /* 0x0000000000187805 */ /* 0x000fe4000001ff00 */
[----:B---3--:R-:W-:Y:S02]  /*1890*/  CS2R R26, SRZ ;  /* 0x00000000001a7805 */ /* 0x008fe4000001ff00 */
[----:B------:R-:W-:Y:S02]  /*18a0*/  CS2R R28, SRZ ;  /* 0x00000000001c7805 */ /* 0x000fe4000001ff00 */
[----:B----4-:R-:W-:Y:S02]  /*18b0*/  CS2R R30, SRZ ;  /* 0x00000000001e7805 */ /* 0x010fe4000001ff00 */
[----:B------:R-:W-:Y:S02]  /*18c0*/  CS2R R32, SRZ ;  /* 0x0000000000207805 */ /* 0x000fe4000001ff00 */
        /* <DEDUP_REMOVED lines=26> */
[----:B------:R-:W-:Y:S01]  /*1a70*/  CS2R R86, SRZ ;  /* 0x0000000000567805 */ /* 0x000fe2000001ff00 */
[----:B-1----:R-:W-:Y:S06]  /*1a80*/  @!P0 BRA `(.L_x_13) ;  /* 0x0000001000608947 */ /* 0x002fec0003800000 */
[----:B------:R-:W-:-:S06]  /*1a90*/  UISETP.NE.AND UP0, UPT, UR23, 0x3, UPT ;  /* 0x000000031700788c */ /* 0x000fcc000bf05270 */
[----:B------:R-:W-:-:S13]  /*1aa0*/  PLOP3.LUT P1, PT, PT, PT, UP0, 0x80, 0x0 ;  /* 0x000000000000781c */ /* 0x000fda0003f2f008 */
[----:B------:R-:W-:Y:S05]  /*1ab0*/  @!P1 BRA `(.L_x_14) ;  /* 0x0000000000049947 */ /* 0x000fea0003800000 */
[----:B------:R-:W-:Y:S01]  /*1ac0*/  BPT.TRAP 0x1 ;  /* 0x000000040000795c */ /* 0x000fe20000300000 */
.L_x_14:
[----:B------:R-:W-:Y:S01]  /*1ad0*/  ULEA UR7, UR5, UR14, 0x3 ;  /* 0x0000000e05077291 */ /* 0x000fe2000f8e183f */
[----:B------:R-:W-:-:S05]  /*1ae0*/  IMAD.U32 R0, RZ, RZ, UR4 ;  /* 0x00000004ff007e24 */ /* 0x000fca000f8e00ff */
[----:B------:R-:W-:-:S04]  /*1af0*/  SHF.L.U32 R0, R0, 0x1f, RZ ;  /* 0x0000001f00007819 */ /* 0x000fc800000006ff */
[----:B------:R0:W1:Y:S01]  /*1b00*/  SYNCS.PHASECHK.TRANS64.TRYWAIT P0, [UR7], R0 ;  /* 0x00000000ff0075a7 */ /* 0x0000620008000147 */
[----:B------:R-:W-:Y:S05]  /*1b10*/  @!P1 BRA `(.L_x_15) ;  /* 0x0000000000049947 */ /* 0x000fea0003800000 */
[----:B------:R-:W-:Y:S01]  /*1b20*/  BPT.TRAP 0x1 ;  /* 0x000000040000795c */ /* 0x000fe20000300000 */
.L_x_15:
[----:B------:R2:W-:Y:S01]  /*1b30*/  STL [R1+0x74], RZ ;  /* 0x000074ff01007387 */ /* 0x0005e20000100800 */
[----:B------:R-:W-:Y:S01]  /*1b40*/  UMOV UR6, 0x1 ;  /* 0x0000000100067882 */ /* 0x000fe20000000000 */
[----:B-1----:R-:W-:Y:S05]  /*1b50*/  @P0 BRA `(.L_x_16) ;  /* 0x0000000000080947 */ /* 0x002fea0003800000 */
[----:B------:R-:W1:Y:S02]  /*1b60*/  SYNCS.PHASECHK.TRANS64.TRYWAIT P0, [UR7], R0 ;  /* 0x00000000ff0075a7 */ /* 0x000e640008000147 */
[----:B-1----:R-:W-:Y:S05]  /*1b70*/  @!P0 BRA `(.L_x_17) ;  /* 0x000000e400488947 */ /* 0x002fea0003800000 */
.L_x_16:
[----:B------:R3:W-:Y:S01]  /*1b80*/  STL [R1+0x70], RZ ;  /* 0x000070ff01007387 */ /* 0x0007e20000100800 */
[----:B------:R-:W-:Y:S01]  /*1b90*/  UIADD3 UR7, UR14, 0x8100, URZ ;  /* 0x000081000e077890 */ /* 0x000fe2000fffe03f */
[----:B------:R-:W-:Y:S01]  /*1ba0*/  WARPGROUP.ARRIVE ;  /* 0x00000000000079c5 */ /* 0x000fe20000000000 */
[----:B------:R-:W-:Y:S01]  /*1bb0*/  ULOP3.LUT UR8, UR15, 0x10000, URZ, 0xfc, !UPT ;  /* 0x000100000f087892 */ /* 0x000fe2000f8efc3f */
[----:B------:R3:W-:Y:S01]  /*1bc0*/  STL [R1+0x6c], RZ ;  /* 0x00006cff01007387 */ /* 0x0007e20000100800 */
[----:B------:R-:W-:Y:S01]  /*1bd0*/  USHF.R.U32.HI UR7, URZ, 0x4, UR7 ;  /* 0x000000043f077899 */ /* 0x000fe20008011607 */
[----:B01----:R-:W-:Y:S01]  /*1be0*/  IMAD.MOV.U32 R0, RZ, RZ, RZ ;  /* 0x000000ffff007224 */ /* 0x003fe200078e00ff */
[----:B------:R-:W-:Y:S01]  /*1bf0*/  ULEA UR8, UR5, UR8, 0x9 ;  /* 0x0000000805087291 */ /* 0x000fe2000f8e483f */
[----:B------:R3:W-:Y:S01]  /*1c00*/  STL [R1+0x68], RZ ;  /* 0x000068ff01007387 */ /* 0x0007e20000100800 */
[----:B------:R-:W-:Y:S01]  /*1c10*/  ULOP3.LUT UR7, UR7, 0x3fff, URZ, 0xc0, !UPT ;  /* 0x00003fff07077892 */ /* 0x000fe2000f8ec03f */
[----:B------:R-:W-:Y:S01]  /*1c20*/  CS2R R2, SRZ ;  /* 0x0000000000027805 */ /* 0x000fe2000001ff00 */
[----:B------:R-:W-:Y:S01]  /*1c30*/  UMOV UR9, 0xc0000010 ;  /* 0xc000001000097882 */ /* 0x000fe20000000000 */
[----:B------:R3:W-:Y:S01]  /*1c40*/  STL [R1+0x64], RZ ;  /* 0x000064ff01007387 */ /* 0x0007e20000100800 */
[----:B------:R-:W-:Y:S01]  /*1c50*/  ULOP3.LUT UR7, UR7, 0x10000, URZ, 0xfc, !UPT ;  /* 0x0001000007077892 */ /* 0x000fe2000f8efc3f */
[----:B------:R-:W-:Y:S01]  /*1c60*/  CS2R R4, SRZ ;  /* 0x0000000000047805 */ /* 0x000fe2000001ff00 */
[----:B------:R-:W-:Y:S01]  /*1c70*/  UMOV UR11, 0xc0000010 ;  /* 0xc0000010000b7882 */ /* 0x000fe20000000000 */
[----:B------:R3:W-:Y:S01]  /*1c80*/  STL [R1+0x60], RZ ;  /* 0x000060ff01007387 */ /* 0x0007e20000100800 */
[----:B------:R-:W-:Y:S01]  /*1c90*/  ULEA UR10, UR5, UR7, 0x8 ;  /* 0x00000007050a7291 */ /* 0x000fe2000f8e403f */
[----:B------:R-:W-:-:S02]  /*1ca0*/  CS2R R6, SRZ ;  /* 0x0000000000067805 */ /* 0x000fc4000001ff00 */
[----:B------:R-:W-:Y:S01]  /*1cb0*/  CS2R R8, SRZ ;  /* 0x0000000000087805 */ /* 0x000fe2000001ff00 */
[----:B------:R3:W-:Y:S01]  /*1cc0*/  STL [R1+0x5c], RZ ;  /* 0x00005cff01007387 */ /* 0x0007e20000100800 */
[----:B------:R-:W-:Y:S01]  /*1cd0*/  ULDC UR7, c[0x0][0x50c] ;  /* 0x0001430000077ab9 */ /* 0x000fe20000000800 */
[----:B------:R-:W-:Y:S01]  /*1ce0*/  CS2R R10, SRZ ;  /* 0x00000000000a7805 */ /* 0x000fe2000001ff00 */
[----:B------:R-:W-:Y:S01]  /*1cf0*/  UISETP.NE.AND UP0, UPT, UR7, 0x1, UPT ;  /* 0x000000010700788c */ /* 0x000fe2000bf05270 */
[----:B------:R3:W-:Y:S01]  /*1d00*/  STL [R1+0x58], RZ ;  /* 0x000058ff01007387 */ /* 0x0007e20000100800 */
[----:B------:R-:W-:Y:S01]  /*1d10*/  CS2R R12, SRZ ;  /* 0x00000000000c7805 */ /* 0x000fe2000001ff00 */
[----:B------:R-:W-:Y:S01]  /*1d20*/  QGMMA.64x128x32.F32.E4M3.E4M3 R88, gdesc[UR8], RZ, !UPT ;  /* 0x01e00000085879f3 */ /* 0x000fe2000c7008ff */
[----:B------:R-:W-:Y:S01]  /*1d30*/  USEL UR7, URZ, 0x1, UP0 ;  /* 0x000000013f077887 */ /* 0x000fe20008000000 */
[----:B------:R3:W-:Y:S01]  /*1d40*/  STL [R1+0x54], RZ ;  /* 0x000054ff01007387 */ /* 0x0007e20000100800 */
[----:B------:R-:W-:Y:S01]  /*1d50*/  UIADD3 UR8, UR8, 0x100, URZ ;  /* 0x0000010008087890 */ /* 0x000fe2000fffe03f */
[----:B------:R-:W-:Y:S01]  /*1d60*/  CS2R R14, SRZ ;  /* 0x00000000000e7805 */ /* 0x000fe2000001ff00 */
[----:B------:R-:W-:Y:S01]  /*1d70*/  UMOV UR9, 0xc0000010 ;  /* 0xc000001000097882 */ /* 0x000fe20000000000 */
[----:B------:R3:W-:Y:S01]  /*1d80*/  STL [R1+0x50], RZ ;  /* 0x000050ff01007387 */ /* 0x0007e20000100800 */
[----:B------:R-:W-:-:S02]  /*1d90*/  ISETP.NE.AND P0, PT, RZ, UR7, PT ;  /* 0x00000007ff007c0c */ /* 0x000fc4000bf05270 */
[----:B------:R-:W-:Y:S02]  /*1da0*/  CS2R R16, SRZ ;  /* 0x0000000000107805 */ /* 0x000fe4000001ff00 */
[----:B------:R-:W-:Y:S01]  /*1db0*/  CS2R R18, SRZ ;  /* 0x0000000000127805 */ /* 0x000fe2000001ff00 */
[----:B------:R3:W-:Y:S01]  /*1dc0*/  STL [R1+0x4c], RZ ;  /* 0x00004cff01007387 */ /* 0x0007e20000100800 */
[----:B------:R-:W-:Y:S01]  /*1dd0*/  CS2R R20, SRZ ;  /* 0x0000000000147805 */ /* 0x000fe2000001ff00 */
[----:B------:R-:W-:Y:S01]  /*1de0*/  QGMMA.64x128x32.F32.E4M3.E4M3 R24, gdesc[UR8], RZ, !UPT, gsb0 ;  /* 0x01e00000081879f3 */ /* 0x000fe2000c0008ff */
[----:B------:R-:W-:Y:S01]  /*1df0*/  CS2R R22, SRZ ;  /* 0x0000000000167805 */ /* 0x000fe2000001ff00 */
[----:B------:R3:W-:Y:S01]  /*1e00*/  STL [R1+0x48], RZ ;  /* 0x000048ff01007387 */ /* 0x0007e20000100800 */
[----:B------:R-:W-:Y:S02]  /*1e10*/  CS2R R152, SRZ ;  /* 0x0000000000987805 */ /* 0x000fe4000001ff00 */
        /* <DEDUP_REMOVED lines=47> */
[----:B------:R-:W-:Y:S01]  /*2110*/  CS2R R224, SRZ ;  /* 0x0000000000e07805 */ /* 0x000fe2000001ff00 */
[----:B------:R-:W-:Y:S02]  /*2120*/  IMAD.MOV.U32 R226, RZ, RZ, RZ ;  /* 0x000000ffffe27224 */ /* 0x000fe400078e00ff */
[----:B------:R3:W-:Y:S04]  /*2130*/  STL [R1+0x14], RZ ;  /* 0x000014ff01007387 */ /* 0x0007e80000100800 */
[----:B------:R3:W-:Y:S04]  /*2140*/  STL [R1+0x10], RZ ;  /* 0x000010ff01007387 */ /* 0x0007e80000100800 */
[----:B------:R3:W-:Y:S04]  /*2150*/  STL [R1+0xc], RZ ;  /* 0x00000cff01007387 */ /* 0x0007e80000100800 */
[----:B------:R3:W-:Y:S04]  /*2160*/  STL [R1+0x8], RZ ;  /* 0x000008ff01007387 */ /* 0x0007e80000100800 */
[----:B------:R3:W-:Y:S04]  /*2170*/  STL [R1+0x4], RZ ;  /* 0x000004ff01007387 */ /* 0x0007e80000100800 */
[----:B------:R3:W-:Y:S01]  /*2180*/  STL [R1], RZ ;  /* 0x000000ff01007387 */ /* 0x0007e20000100800 */
[----:B------:R-:W-:Y:S05]  /*2190*/  @!P0 BRA `(.L_x_18) ;  /* 0x0000000800808947 */ /* 0x000fea0003800000 */
[----:B------:R-:W-:Y:S02]  /*21a0*/  WARPGROUP.DEPBAR.LE gsb0, 0x0 ;  /* 0x00008000000079c5 */ /* 0x000fe40000010000 */
[----:B------:R-:W-:-:S01]  /*21b0*/  FADD R227, RZ, R58 ;  /* 0x0000003affe37221 */ /* 0x000fc20000000000 */
[----:B------:R-:W-:Y:S01]  /*21c0*/  FADD R226, RZ, R88 ;  /* 0x00000058ffe27221 */ /* 0x000fe20000000000 */
[----:B------:R-:W-:-:S01]  /*21d0*/  FADD R225, RZ, R89 ;  /* 0x00000059ffe17221 */ /* 0x000fc20000000000 */
[----:B------:R-:W-:Y:S01]  /*21e0*/  FADD R224, RZ, R90 ;  /* 0x0000005affe07221 */ /* 0x000fe20000000000 */
[----:B------:R-:W-:-:S01]  /*21f0*/  FADD R223, RZ, R91 ;  /* 0x0000005bffdf7221 */ /* 0x000fc20000000000 */
[----:B------:R0:W-:Y:S01]  /*2200*/  STL [R1], R227 ;  /* 0x000000e301007387 */ /* 0x0001e20000100800 */
[----:B------:R-:W-:-:S01]  /*2210*/  FADD R222, RZ, R92 ;  /* 0x0000005cffde7221 */ /* 0x000fc20000000000 */
[----:B------:R-:W-:Y:S01]  /*2220*/  FADD R221, RZ, R93 ;  /* 0x0000005dffdd7221 */ /* 0x000fe20000000000 */
[----:B------:R-:W-:-:S01]  /*2230*/  FADD R220, RZ, R94 ;  /* 0x0000005effdc7221 */ /* 0x000fc20000000000 */
[----:B------:R-:W-:Y:S01]  /*2240*/  FADD R219, RZ, R95 ;  /* 0x0000005fffdb7221 */ /* 0x000fe20000000000 */
[----:B------:R-:W-:-:S01]  /*2250*/  FADD R218, RZ, R96 ;  /* 0x00000060ffda7221 */ /* 0x000fc20000000000 */
[----:B------:R-:W-:Y:S01]  /*2260*/  FADD R217, RZ, R97 ;  /* 0x00000061ffd97221 */ /* 0x000fe20000000000 */
[----:B------:R-:W-:-:S01]  /*2270*/  FADD R216, RZ, R98 ;  /* 0x00000062ffd87221 */ /* 0x000fc20000000000 */
[----:B------:R-:W-:Y:S01]  /*2280*/  FADD R215, RZ, R99 ;  /* 0x00000063ffd77221 */ /* 0x000fe20000000000 */
[----:B------:R-:W-:-:S01]  /*2290*/  FADD R214, RZ, R100 ;  /* 0x00000064ffd67221 */ /* 0x000fc20000000000 */
[----:B0-----:R-:W-:Y:S01]  /*22a0*/  FADD R227, RZ, R59 ;  /* 0x0000003bffe37221 */ /* 0x001fe20000000000 */
[----:B------:R-:W-:-:S01]  /*22b0*/  FADD R213, RZ, R101 ;  /* 0x00000065ffd57221 */ /* 0x000fc20000000000 */
[----:B------:R-:W-:Y:S01]  /*22c0*/  FADD R212, RZ, R102 ;  /* 0x00000066ffd47221 */ /* 0x000fe20000000000 */
[----:B------:R-:W-:-:S01]  /*22d0*/  FADD R211, RZ, R103 ;  /* 0x00000067ffd37221 */ /* 0x000fc20000000000 */
[----:B------:R-:W-:Y:S01]  /*22e0*/  FADD R210, RZ, R104 ;  /* 0x00000068ffd27221 */ /* 0x000fe20000000000 */
[----:B------:R0:W-:Y:S01]  /*22f0*/  STL [R1+0x4], R227 ;  /* 0x000004e301007387 */ /* 0x0001e20000100800 */
        /* <DEDUP_REMOVED lines=93> */
[----:B------:R-:W-:Y:S01]  /*28d0*/  UMOV UR6, URZ ;  /* 0x0000003f00067c82 */ /* 0x000fe20008000000 */
[----:B0-----:R-:W-:-:S05]  /*28e0*/  FADD R227, RZ, R66 ;  /* 0x00000042ffe37221 */ /* 0x001fca0000000000 */
[----:B------:R0:W-:Y:S02]  /*28f0*/  STL [R1+0x20], R227 ;  /* 0x000020e301007387 */ /* 0x0001e40000100800 */
        /* <DEDUP_REMOVED lines=42> */
.L_x_18:
[----:B------:R-:W-:-:S04]  /*2ba0*/  UIADD3 UR18, UR5, 0x1, URZ ;  /* 0x0000000105127890 */ /* 0x000fc8000fffe03f */
[----:B------:R-:W-:-:S04]  /*2bb0*/  UISETP.NE.AND UP0, UPT, UR18, 0x4, UPT ;  /* 0x000000041200788c */ /* 0x000fc8000bf05270 */
[----:B------:R-:W-:Y:S02]  /*2bc0*/  USEL UR8, URZ, 0x1, UP0 ;  /* 0x000000013f087887 */ /* 0x000fe40008000000 */
[----:B------:R-:W-:Y:S02]  /*2bd0*/  USEL UR18, UR18, URZ, UP0 ;  /* 0x0000003f12127287 */ /* 0x000fe40008000000 */
[----:B------:R-:W-:-:S06]  /*2be0*/  ULOP3.LUT UR8, UR4, UR8, URZ, 0x3c, !UPT ;  /* 0x0000000804087292 */ /* 0x000fcc000f8e3c3f */
[----:B0-----:R-:W-:Y:S01]  /*2bf0*/  IMAD.U32 R227, RZ, RZ, UR8 ;  /* 0x00000008ffe37e24 */ /* 0x001fe2000f8e00ff */
[----:B------:R-:W-:-:S06]  /*2c00*/  UMOV UR8, 0x1 ;  /* 0x0000000100087882 */ /* 0x000fcc0000000000 */
.L_x_13:
[----:B------:R-:W-:-:S04]  /*2c10*/  UISETP.LT.AND UP0, UPT, UR12, 0x1, UPT ;  /* 0x000000010c00788c */ /* 0x000fc8000bf01270 */
[----:B------:R-:W-:-:S04]  /*2c20*/  USEL UR9, UR12, 0x1, UP0 ;  /* 0x000000010c097887 */ /* 0x000fc80008000000 */
[----:B------:R-:W-:-:S04]  /*2c30*/  UIADD3 UR9, UR12, -UR9, URZ ;  /* 0x800000090c097290 */ /* 0x000fc8000fffe03f */
[----:B------:R-:W-:-:S06]  /*2c40*/  UISETP.GE.AND UP0, UPT, UR9, 0x1, UPT ;  /* 0x000000010900788c */ /* 0x000fcc000bf06270 */
[----:B------:R-:W-:-:S13]  /*2c50*/  PLOP3.LUT P0, PT, PT, PT, UP0, 0x80, 0x0 ;  /* 0x000000000000781c */ /* 0x000fda0003f0f008 */
[----:B------:R-:W-:Y:S05]  /*2c60*/  @!P0 BRA `(.L_x_19) ;  /* 0x00000010007c8947 */ /* 0x000fea0003800000 */
[----:B------:R-:W-:Y:S01]  /*2c70*/  IMAD.U32 R228, RZ, RZ, UR9 ;  /* 0x00000009ffe47e24 */ /* 0x000fe2000f8e00ff */
[----:B------:R-:W-:Y:S01]  /*2c80*/  UMOV UR19, UR5 ;  /* 0x0000000500137c82 */ /* 0x000fe20008000000 */
[----:B------:R-:W-:-:S05]  /*2c90*/  ULDC UR24, c[0x0][0x50c] ;  /* 0x0001430000187ab9 */ /* 0x000fca0000000800 */
.L_x_27:
[----:B------:R-:W-:-:S06]  /*2ca0*/  UISETP.NE.AND UP0, UPT, UR23, 0x3, UPT ;  /* 0x000000031700788c */ /* 0x000fcc000bf05270 */
[----:B------:R-:W-:-:S13]  /*2cb0*/  PLOP3.LUT P1, PT, PT, PT, UP0, 0x80, 0x0 ;  /* 0x000000000000781c */ /* 0x000fda0003f2f008 */
[----:B01----:R-:W-:Y:S05]  /*2cc0*/  @!P1 BRA `(.L_x_20) ;  /* 0x0000000000049947 */ /* 0x003fea0003800000 */
[----:B------:R-:W-:Y:S01]  /*2cd0*/  BPT.TRAP 0x1 ;  /* 0x000000040000795c */ /* 0x000fe20000300000 */
.L_x_20:
[----:B------:R-:W0:Y:S01]  /*2ce0*/  S2UR UR9, SR_CgaCtaId ;  /* 0x00000000000979c3 */ /* 0x000e220000008800 */
[----:B------:R-:W-:Y:S01]  /*2cf0*/  UMOV UR14, 0x400 ;  /* 0x00000400000e7882 */ /* 0x000fe20000000000 */
[----:B------:R-:W-:Y:S01]  /*2d00*/  SHF.L.U32 R229, R227, 0x1f, RZ ;  /* 0x0000001fe3e57819 */ /* 0x000fe200000006ff */
[----:B0-----:R-:W-:-:S04]  /*2d10*/  ULEA UR14, UR9, UR14, 0x18 ;  /* 0x0000000e090e7291 */ /* 0x001fc8000f8ec03f */
[----:B------:R-:W-:-:S09]  /*2d20*/  ULEA UR9, UR18, UR14, 0x3 ;  /* 0x0000000e12097291 */ /* 0x000fd2000f8e183f */
[----:B------:R0:W1:Y:S01]  /*2d30*/  SYNCS.PHASECHK.TRANS64.TRYWAIT P0, [UR9], R229 ;  /* 0x000000e5ff0075a7 */ /* 0x0000620008000149 */
[----:B------:R-:W-:Y:S05]  /*2d40*/  @!P1 BRA `(.L_x_21) ;  /* 0x0000000000049947 */ /* 0x000fea0003800000 */
[----:B------:R-:W-:Y:S01]  /*2d50*/  BPT.TRAP 0x1 ;  /* 0x000000040000795c */ /* 0x000fe20000300000 */
.L_x_21:
[----:B-1----:R-:W-:Y:S05]  /*2d60*/  @P0 BRA `(.L_x_22) ;  /* 0x0000000000080947 */ /* 0x002fea0003800000 */
[----:B------:R-:W1:Y:S02]  /*2d70*/  SYNCS.PHASECHK.TRANS64.TRYWAIT P0, [UR9], R229 ;  /* 0x000000e5ff0075a7 */ /* 0x000e640008000149 */
[----:B-1----:R-:W-:Y:S05]  /*2d80*/  @!P0 BRA `(.L_x_23) ;  /* 0x000000d000dc8947 */ /* 0x002fea0003800000 */
.L_x_22:
[----:B------:R-:W-:Y:S01]  /*2d90*/  UIADD3 UR9, UR14, 0x8100, URZ ;  /* 0x000081000e097890 */ /* 0x000fe2000fffe03f */
[----:B------:R-:W-:Y:S01]  /*2da0*/  WARPGROUP.ARRIVE ;  /* 0x00000000000079c5 */ /* 0x000fe20000000000 */
[----:B------:R-:W-:Y:S02]  /*2db0*/  UISETP.NE.AND UP0, UPT, UR7, URZ, UPT ;  /* 0x0000003f0700728c */ /* 0x000fe4000bf05270 */
[----:B------:R-:W-:Y:S02]  /*2dc0*/  USHF.R.U32.HI UR9, URZ, 0x4, UR9 ;  /* 0x000000043f097899 */ /* 0x000fe40008011609 */
[----:B------:R-:W-:Y:S02]  /*2dd0*/  USEL UR8, UR8, URZ, !UP0 ;  /* 0x0000003f08087287 */ /* 0x000fe4000c000000 */
[----:B------:R-:W-:Y:S02]  /*2de0*/  ULOP3.LUT UR9, UR9, 0x3fff, URZ, 0xc0, !UPT ;  /* 0x00003fff09097892 */ /* 0x000fe4000f8ec03f */
[----:B------:R-:W-:-:S02]  /*2df0*/  ULOP3.LUT UR7, UR15, 0x10000, URZ, 0xfc, !UPT ;  /* 0x000100000f077892 */ /* 0x000fc4000f8efc3f */
[----:B------:R-:W-:Y:S02]  /*2e00*/  ULOP3.LUT UR9, UR9, 0x10000, URZ, 0xfc, !UPT ;  /* 0x0001000009097892 */ /* 0x000fe4000f8efc3f */
[----:B------:R-:W-:Y:S02]  /*2e10*/  UISETP.NE.U32.AND UP0, UPT, UR8, URZ, UPT ;  /* 0x0000003f0800728c */ /* 0x000fe4000bf05070 */
[----:B------:R-:W-:Y:S02]  /*2e20*/  ULEA UR8, UR18, UR7, 0x9 ;  /* 0x0000000712087291 */ /* 0x000fe4000f8e483f */
[----:B------:R-:W-:Y:S01]  /*2e30*/  ULEA UR10, UR18, UR9, 0x8 ;  /* 0x00000009120a7291 */ /* 0x000fe2000f8e403f */
[----:B------:R-:W-:Y:S02]  /*2e40*/  UMOV UR11, 0xc0000010 ;  /* 0xc0000010000b7882 */ /* 0x000fe40000000000 */
[----:B------:R-:W-:Y:S01]  /*2e50*/  UMOV UR9, 0xc0000010 ;  /* 0xc000001000097882 */ /* 0x000fe20000000000 */
[----:B------:R-:W-:-:S05]  /*2e60*/  UIADD3 UR6, UR6, 0x1, URZ ;  /* 0x0000000106067890 */ /* 0x000fca000fffe03f */
[----:B------:R-:W-:Y:S01]  /*2e70*/  QGMMA.64x128x32.F32.E4M3.E4M3 R88, gdesc[UR8], R88, UP0 ;  /* 0x01e00000085879f3 */ /* 0x000fe2000bf00858 */
[----:B------:R-:W-:Y:S01]  /*2e80*/  UIADD3 UR8, UR8, 0x100, URZ ;  /* 0x0000010008087890 */ /* 0x000fe2000fffe03f */
[----:B------:R-:W-:-:S10]  /*2e90*/  UMOV UR9, 0xc0000010 ;  /* 0xc000001000097882 */ /* 0x000fd40000000000 */
[----:B------:R-:W-:Y:S01]  /*2ea0*/  QGMMA.64x128x32.F32.E4M3.E4M3 R24, gdesc[UR8], R24, UP0, gsb0 ;  /* 0x01e00000081879f3 */ /* 0x000fe2000b800818 */
[----:B------:R-:W-:-:S04]  /*2eb0*/  UISETP.NE.AND UP0, UPT, UR6, UR24, UPT ;  /* 0x000000180600728c */ /* 0x000fc8000bf05270 */
[----:B------:R-:W-:-:S06]  /*2ec0*/  USEL UR7, URZ, 0x1, UP0 ;  /* 0x000000013f077887 */ /* 0x000fcc0008000000 */
[----:B------:R-:W-:Y:S01]  /*2ed0*/  ISETP.NE.AND P0, PT, RZ, UR7, PT ;  /* 0x00000007ff007c0c */ /* 0x000fe2000bf05270 */
[----:B------:R-:W-:-:S12]  /*2ee0*/  WARPGROUP.DEPBAR.LE gsb0, 0x1 ;  /* 0x00008000000079c5 */ /* 0x000fd80000010100 */
[----:B------:R-:W-:Y:S05]  /*2ef0*/  @!P0 BRA `(.L_x_24) ;  /* 0x0000000c00808947 */ /* 0x000fea0003800000 */
[----:B------:R-:W-:Y:S02]  /*2f00*/  WARPGROUP.DEPBAR.LE gsb0, 0x0 ;  /* 0x00008000000079c5 */ /* 0x000fe40000010000 */
[----:B------:R-:W-:-:S01]  /*2f10*/  FADD R226, R88, R226 ;  /* 0x000000e258e27221 */ /* 0x000fc20000000000 */
[----:B------:R-:W-:Y:S01]  /*2f20*/  FADD R225, R89, R225 ;  /* 0x000000e159e17221 */ /* 0x000fe20000000000 */
[----:B------:R1:W-:Y:S01]  /*2f30*/  STL [R1+0x88], R227 ;  /* 0x000088e301007387 */ /* 0x0003e20000100800 */
[----:B------:R-:W-:-:S01]  /*2f40*/  FADD R224, R90, R224 ;  /* 0x000000e05ae07221 */ /* 0x000fc20000000000 */
[----:B------:R-:W-:Y:S01]  /*2f50*/  FADD R223, R91, R223 ;  /* 0x000000df5bdf7221 */ /* 0x000fe20000000000 */
[----:B------:R-:W-:-:S01]  /*2f60*/  FADD R222, R92, R222 ;  /* 0x000000de5cde7221 */ /* 0x000fc20000000000 */
[----:B------:R-:W-:Y:S01]  /*2f70*/  FADD R221, R93, R221 ;  /* 0x000000dd5ddd7221 */ /* 0x000fe20000000000 */
[----:B-1----:R-:W4:Y:S04]  /*2f80*/  LDL.LU R227, [R1+0x30] ;  /* 0x0000300001e37983 */ /* 0x002f280000300800 */
[----:B------:R1:W-:Y:S01]  /*2f90*/  STL [R1+0x8c], R226 ;  /* 0x00008ce201007387 */ /* 0x0003e20000100800 */
[----:B------:R-:W-:-:S01]  /*2fa0*/  FADD R220, R94, R220 ;  /* 0x000000dc5edc7221 */ /* 0x000fc20000000000 */
[----:B------:R-:W-:-:S02]  /*2fb0*/  FADD R219, R95, R219 ;  /* 0x000000db5fdb7221 */ /* 0x000fc40000000000 */
[----:B-1----:R-:W2:Y:S04]  /*2fc0*/  LDL.LU R226, [R1+0x2c] ;  /* 0x00002c0001e27983 */ /* 0x002ea80000300800 */
[----:B------:R1:W-:Y:S01]  /*2fd0*/  STL [R1+0x90], R225 ;  /* 0x000090e101007387 */ /* 0x0003e20000100800 */
[----:B------:R-:W-:-:S03]  /*2fe0*/  FADD R218, R96, R218 ;  /* 0x000000da60da7221 */ /* 0x000fc60000000000 */
[----:B-1----:R-:W3:Y:S04]  /*2ff0*/  LDL.LU R225, [R1+0x28] ;  /* 0x0000280001e17983 */ /* 0x002ee80000300800 */
        /* <DEDUP_REMOVED lines=9> */
[----:B------:R1:W-:Y:S04]  /*3090*/  STL [R1+0xa0], R221 ;  /* 0x0000a0dd01007387 */ /* 0x0003e80000100800 */
        /* <DEDUP_REMOVED lines=12> */
[----:B-1----:R-:W3:Y:S01]  /*3160*/  LDL.LU R215, [R1] ;  /* 0x0000000001d77983 */ /* 0x002ee20000300800 */
[----:B------:R-:W-:-:S01]  /*3170*/  FADD R214, R100, R214 ;  /* 0x000000d664d67221 */ /* 0x000fc20000000000 */
[----:B------:R-:W-:Y:S01]  /*3180*/  FADD R213, R101, R213 ;  /* 0x000000d565d57221 */ /* 0x000fe20000000000 */
[----:B------:R-:W-:-:S01]  /*3190*/  FADD R212, R102, R212 ;  /* 0x000000d466d47221 */ /* 0x000fc20000000000 */
[----:B------:R-:W-:Y:S01]  /*31a0*/  FADD R211, R103, R211 ;  /* 0x000000d367d37221 */ /* 0x000fe20000000000 */
[----:B------:R-:W-:-:S01]  /*31b0*/  FADD R210, R104, R210 ;  /* 0x000000d268d27221 */ /* 0x000fc20000000000 */
[----:B------:R-:W-:Y:S01]  /*31c0*/  STL [R1+0xbc], R214 ;  /* 0x0000bcd601007387 */ /* 0x000fe20000100800 */
        /* <DEDUP_REMOVED lines=11> */
[----:B------:R1:W-:Y:S01]  /*3280*/  STL [R1+0xc8], R211 ;  /* 0x0000c8d301007387 */ /* 0x0003e20000100800 */
[----:B------:R-:W-:-:S01]  /*3290*/  FADD R200, R114, R200 ;  /* 0x000000c872c87221 */ /* 0x000fc20000000000 */
[----:B------:R-:W-:Y:S01]  /*32a0*/  FADD R199, R115, R199 ;  /* 0x000000c773c77221 */ /* 0x000fe20000000000 */
        /* <DEDUP_REMOVED lines=69> */
[----:B-----5:R-:W-:Y:S01]  /*3700*/  FADD R0, R57, R0 ;  /* 0x0000000039007221 */ /* 0x020fe20000000000 */
[----:B----4-:R-:W-:-:S01]  /*3710*/  FADD R227, R70, R227 ;  /* 0x000000e346e37221 */ /* 0x010fc20000000000 */
[----:B--2---:R-:W-:Y:S01]  /*3720*/  FADD R226, R69, R226 ;  /* 0x000000e245e27221 */ /* 0x004fe20000000000 */
[----:B---3--:R-:W-:-:S01]  /*3730*/  FADD R225, R68, R225 ;  /* 0x000000e144e17221 */ /* 0x008fc20000000000 */
        /* <DEDUP_REMOVED lines=9> */
[----:B------:R-:W-:-:S05]  /*37d0*/  FADD R215, R58, R215 ;  /* 0x000000d73ad77221 */ /* 0x000fca0000000000 */
[----:B------:R2:W-:Y:S04]  /*37e0*/  STL [R1], R215 ;  /* 0x000000d701007387 */ /* 0x0005e80000100800 */
[----:B------:R3:W-:Y:S04]  /*37f0*/  STL [R1+0x4], R216 ;  /* 0x000004d801007387 */ /* 0x0007e80000100800 */
        /* <DEDUP_REMOVED lines=8> */
[----:B-1----:R-:W4:Y:S04]  /*3880*/  LDL.LU R211, [R1+0x34] ;  /* 0x0000340001d37983 */ /* 0x002f280000300800 */
[----:B------:R1:W-:Y:S04]  /*3890*/  STL [R1+0x28], R225 ;  /* 0x000028e101007387 */ /* 0x0003e80000100800 */
[----:B------:R-:W4:Y:S04]  /*38a0*/  LDL.LU R212, [R1+0x38] ;  /* 0x0000380001d47983 */ /* 0x000f280000300800 */
[----:B------:R1:W-:Y:S04]  /*38b0*/  STL [R1+0x2c], R226 ;  /* 0x00002ce201007387 */ /* 0x0003e80000100800 */
[----:B------:R-:W4:Y:S04]  /*38c0*/  LDL.LU R213, [R1+0x3c] ;  /* 0x00003c0001d57983 */ /* 0x000f280000300800 */
[----:B------:R1:W-:Y:S04]  /*38d0*/  STL [R1+0x30], R227 ;  /* 0x000030e301007387 */ /* 0x0003e80000100800 */
[----:B------:R-:W4:Y:S04]  /*38e0*/  LDL.LU R214, [R1+0x40] ;  /* 0x0000400001d67983 */ /* 0x000f280000300800 */
[----:B--2---:R-:W2:Y:S04]  /*38f0*/  LDL.LU R215, [R1+0x44] ;  /* 0x0000440001d77983 */ /* 0x004ea80000300800 */
[----:B---3--:R-:W3:Y:S04]  /*3900*/  LDL.LU R216, [R1+0x48] ;  /* 0x0000480001d87983 */ /* 0x008ee80000300800 */
[----:B----4-:R-:W4:Y:S04]  /*3910*/  LDL.LU R217, [R1+0x4c] ;  /* 0x00004c0001d97983 */ /* 0x010f280000300800 */
[----:B0-----:R-:W4:Y:S04]  /*3920*/  LDL.LU R218, [R1+0x50] ;  /* 0x0000500001da7983 */ /* 0x001f280000300800 */
[----:B------:R-:W4:Y:S04]  /*3930*/  LDL.LU R219, [R1+0x54] ;  /* 0x0000540001db7983 */ /* 0x000f280000300800 */
[----:B------:R-:W4:Y:S04]  /*3940*/  LDL.LU R220, [R1+0x58] ;  /* 0x0000580001dc7983 */ /* 0x000f280000300800 */
[----:B------:R-:W4:Y:S04]  /*3950*/  LDL.LU R221, [R1+0x5c] ;  /* 0x00005c0001dd7983 */ /* 0x000f280000300800 */
[----:B------:R-:W4:Y:S04]  /*3960*/  LDL.LU R222, [R1+0x60] ;  /* 0x0000600001de7983 */ /* 0x000f280000300800 */
[----:B------:R-:W4:Y:S04]  /*3970*/  LDL.LU R223, [R1+0x64] ;  /* 0x0000640001df7983 */ /* 0x000f280000300800 */
[----:B------:R-:W4:Y:S04]  /*3980*/  LDL.LU R224, [R1+0x68] ;  /* 0x0000680001e07983 */ /* 0x000f280000300800 */
[----:B-1----:R-:W4:Y:S04]  /*3990*/  LDL.LU R225, [R1+0x6c] ;  /* 0x00006c0001e17983 */ /* 0x002f280000300800 */
[----:B------:R-:W4:Y:S04]  /*39a0*/  LDL.LU R226, [R1+0x70] ;  /* 0x0000700001e27983 */ /* 0x000f280000300800 */
[----:B------:R-:W4:Y:S01]  /*39b0*/  LDL.LU R227, [R1+0x74] ;  /* 0x0000740001e37983 */ /* 0x000f220000300800 */
[----:B------:R-:W-:-:S05]  /*39c0*/  FADD R211, R71, R211 ;  /* 0x000000d347d37221 */ /* 0x000fca0000000000 */
[----:B------:R0:W-:Y:S01]  /*39d0*/  STL [R1+0x34], R211 ;  /* 0x000034d301007387 */ /* 0x0001e20000100800 */
[----:B------:R-:W-:-:S03]  /*39e0*/  FADD R212, R72, R212 ;  /* 0x000000d448d47221 */ /* 0x000fc60000000000 */
[----:B0-----:R1:W5:Y:S01]  /*39f0*/  LDL.LU R211, [R1+0xc8] ;  /* 0x0000c80001d37983 */ /* 0x0013620000300800 */
[----:B------:R-:W-:-:S03]  /*3a00*/  FADD R213, R73, R213 ;  /* 0x000000d549d57221 */ /* 0x000fc60000000000 */
[----:B------:R0:W-:Y:S01]  /*3a10*/  STL [R1+0x38], R212 ;  /* 0x000038d401007387 */ /* 0x0001e20000100800 */
[----:B------:R-:W-:-:S01]  /*3a20*/  FADD R214, R74, R214 ;  /* 0x000000d64ad67221 */ /* 0x000fc20000000000 */
[----:B--2---:R-:W-:Y:S02]  /*3a30*/  FADD R215, R75, R215 ;  /* 0x000000d74bd77221 */ /* 0x004fe40000000000 */
[----:B0-----:R1:W5:Y:S01]  /*3a40*/  LDL.LU R212, [R1+0xc4] ;  /* 0x0000c40001d47983 */ /* 0x0013620000300800 */
[----:B---3--:R-:W-:-:S03]  /*3a50*/  FADD R216, R76, R216 ;  /* 0x000000d84cd87221 */ /* 0x008fc60000000000 */
[----:B------:R0:W-:Y:S01]  /*3a60*/  STL [R1+0x3c], R213 ;  /* 0x00003cd501007387 */ /* 0x0001e20000100800 */
[----:B----4-:R-:W-:-:S03]  /*3a70*/  FADD R217, R77, R217 ;  /* 0x000000d94dd97221 */ /* 0x010fc60000000000 */
[----:B0-----:R1:W5:Y:S01]  /*3a80*/  LDL.LU R213, [R1+0xc0] ;  /* 0x0000c00001d57983 */ /* 0x0013620000300800 */
[----:B------:R-:W-:-:S03]  /*3a90*/  FADD R218, R78, R218 ;  /* 0x000000da4eda7221 */ /* 0x000fc60000000000 */
[----:B------:R0:W-:Y:S01]  /*3aa0*/  STL [R1+0x40], R214 ;  /* 0x000040d601007387 */ /* 0x0001e20000100800 */
[----:B------:R-:W-:-:S01]  /*3ab0*/  FADD R219, R79, R219 ;  /* 0x000000db4fdb7221 */ /* 0x000fc20000000000 */
[----:B------:R-:W-:Y:S02]  /*3ac0*/  FADD R220, R80, R220 ;  /* 0x000000dc50dc7221 */ /* 0x000fe40000000000 */
[----:B0-----:R1:W5:Y:S04]  /*3ad0*/  LDL.LU R214, [R1+0xbc] ;  /* 0x0000bc0001d67983 */ /* 0x0013680000300800 */
[----:B------:R0:W-:Y:S01]  /*3ae0*/  STL [R1+0x44], R215 ;  /* 0x000044d701007387 */ /* 0x0001e20000100800 */
[----:B------:R-:W-:-:S01]  /*3af0*/  FADD R221, R81, R221 ;  /* 0x000000dd51dd7221 */ /* 0x000fc20000000000 */
[----:B------:R-:W-:-:S02]  /*3b00*/  FADD R222, R82, R222 ;  /* 0x000000de52de7221 */ /* 0x000fc40000000000 */
[----:B0-----:R1:W5:Y:S04]  /*3b10*/  LDL.LU R215, [R1+0xb8] ;  /* 0x0000b80001d77983 */ /* 0x0013680000300800 */
[----:B------:R0:W-:Y:S01]  /*3b20*/  STL [R1+0x48], R216 ;  /* 0x000048d801007387 */ /* 0x0001e20000100800 */
[----:B------:R-:W-:-:S03]  /*3b30*/  FADD R223, R83, R223 ;  /* 0x000000df53df7221 */ /* 0x000fc60000000000 */
        /* <DEDUP_REMOVED lines=13> */
[----:B------:R0:W-:Y:S04]  /*3c10*/  STL [R1+0x5c], R221 ;  /* 0x00005cdd01007387 */ /* 0x0001e80000100800 */
        /* <DEDUP_REMOVED lines=12> */
[----:B0-----:R1:W5:Y:S01]  /*3ce0*/  LDL.LU R227, [R1+0x88] ;  /* 0x0000880001e37983 */ /* 0x0013620000300800 */
[----:B------:R-:W-:-:S05]  /*3cf0*/  UMOV UR6, URZ ;  /* 0x0000003f00067c82 */ /* 0x000fca0008000000 */
.L_x_24:
[----:B------:R-:W-:Y:S05]  /*3d00*/  @!P1 BRA `(.L_x_25) ;  /* 0x0000000000049947 */ /* 0x000fea0003800000 */
[----:B------:R-:W-:Y:S01]  /*3d10*/  BPT.TRAP 0x1 ;  /* 0x000000040000795c */ /* 0x000fe20000300000 */
.L_x_25:
[----:B------:R-:W-:Y:S02]  /*3d20*/  UISETP.GT.U32.AND UP0, UPT, UR13, 0x1, UPT ;  /* 0x000000010d00788c */ /* 0x000fe4000bf04070 */
[----:B------:R-:W-:-:S04]  /*3d30*/  ULEA UR8, UR19, UR14, 0x3 ;  /* 0x0000000e13087291 */ /* 0x000fc8000f8e183f */
[----:B------:R-:W-:Y:S01]  /*3d40*/  UIADD3 UR8, UR8, 0x20, URZ ;  /* 0x0000002008087890 */ /* 0x000fe2000fffe03f */
[----:B------:R-:W-:-:S03]  /*3d50*/  PLOP3.LUT P0, PT, PT, PT, UP0, 0x80, 0x0 ;  /* 0x000000000000781c */ /* 0x000fc60003f0f008 */
[----:B------:R-:W-:-:S09]  /*3d60*/  UPRMT UR8, URZ, 0x654, UR8 ;  /* 0x000006543f087896 */ /* 0x000fd20008000008 */
[----:B------:R-:W-:Y:S01]  /*3d70*/  SYNCS.ARRIVE.TRANS64.RED.A1T0 RZ, [UR8], RZ ;  /* 0x000000ffffff79a7 */ /* 0x000fe20008100408 */
[----:B------:R-:W-:Y:S05]  /*3d80*/  @P0 BRA `(.L_x_26) ;  /* 0x0000000000040947 */ /* 0x000fea0003800000 */
[----:B------:R-:W-:Y:S01]  /*3d90*/  BPT.TRAP 0x1 ;  /* 0x000000040000795c */ /* 0x000fe20000300000 */
.L_x_26:
[----:B------:R-:W-:Y:S01]  /*3da0*/  UIADD3 UR18, UR18, 0x1, URZ ;  /* 0x0000000112127890 */ /* 0x000fe2000fffe03f */
[C---:B------:R-:W-:Y:S01]  /*3db0*/  ISETP.GT.AND P0, PT, R228.reuse, 0x1, PT ;  /* 0x00000001e400780c */ /* 0x040fe20003f04270 */
[----:B------:R-:W-:Y:S01]  /*3dc0*/  UIADD3 UR19, UR19, 0x1, URZ ;  /* 0x0000000113137890 */ /* 0x000fe2000fffe03f */
[----:B------:R-:W-:Y:S01]  /*3dd0*/  VIADD R228, R228, 0xffffffff ;  /* 0xffffffffe4e47836 */ /* 0x000fe20000000000 */
[----:B------:R-:W-:Y:S02]  /*3de0*/  UISETP.NE.AND UP0, UPT, UR18, 0x4, UPT ;  /* 0x000000041200788c */ /* 0x000fe4000bf05270 */
[----:B------:R-:W-:Y:S02]  /*3df0*/  UISETP.NE.AND UP1, UPT, UR19, 0x4, UPT ;  /* 0x000000041300788c */ /* 0x000fe4000bf25270 */
[----:B------:R-:W-:Y:S02]  /*3e00*/  USEL UR8, URZ, 0x1, UP0 ;  /* 0x000000013f087887 */ /* 0x000fe40008000000 */
[----:B------:R-:W-:-:S02]  /*3e10*/  USEL UR18, UR18, URZ, UP0 ;  /* 0x0000003f12127287 */ /* 0x000fc40008000000 */
[----:B------:R-:W-:Y:S02]  /*3e20*/  USEL UR19, UR19, URZ, UP1 ;  /* 0x0000003f13137287 */ /* 0x000fe40008800000 */
[----:B-----5:R-:W-:Y:S01]  /*3e30*/  LOP3.LUT R227, R227, UR8, RZ, 0x3c, !PT ;  /* 0x00000008e3e37c12 */ /* 0x020fe2000f8e3cff */
[----:B------:R-:W-:Y:S01]  /*3e40*/  UMOV UR8, 0x1 ;  /* 0x0000000100087882 */ /* 0x000fe20000000000 */
[----:B------:R-:W-:Y:S08]  /*3e50*/  @P0 BRA `(.L_x_27) ;  /* 0xffffffec00900947 */ /* 0x000ff0000383ffff */
.L_x_19:
[----:B------:R-:W-:-:S04]  /*3e60*/  UISETP.NE.AND UP0, UPT, UR6, URZ, UPT ;  /* 0x0000003f0600728c */ /* 0x000fc8000bf05270 */
[----:B------:R-:W-:-:S06]  /*3e70*/  USEL UR6, URZ, 0x1, !UP0 ;  /* 0x000000013f067887 */ /* 0x000fcc000c000000 */
[----:B------:R-:W-:-:S13]  /*3e80*/  ISETP.NE.AND P0, PT, RZ, UR6, PT ;  /* 0x00000006ff007c0c */ /* 0x000fda000bf05270 */
[----:B------:R-:W-:Y:S05]  /*3e90*/  @!P0 BRA `(.L_x_28) ;  /* 0x0000000c00dc8947 */ /* 0x000fea0003800000 */
[----:B------:R-:W4:Y:S04]  /*3ea0*/  LDL.LU R227, [R1+0x74] ;  /* 0x0000740001e37983 */ /* 0x000f280000300800 */
[----:B----4-:R4:W-:Y:S04]  /*3eb0*/  STL [R1+0x88], R227 ;  /* 0x000088e301007387 */ /* 0x0109e80000100800 */
[----:B----4-:R-:W4:Y:S04]  /*3ec0*/  LDL.LU R227, [R1+0x70] ;  /* 0x0000700001e37983 */ /* 0x010f280000300800 */
        /* <DEDUP_REMOVED lines=55> */
[----:B----4-:R-:W4:Y:S01]  /*4240*/  LDL.LU R227, [R1] ;  /* 0x0000000001e37983 */ /* 0x010f220000300800 */
[----:B------:R-:W-:-:S02]  /*4250*/  WARPGROUP.DEPBAR.LE gsb0, 0x0 ;  /* 0x00008000000079c5 */ /* 0x000fc40000010000 */
[----:B------:R-:W-:Y:S01]  /*4260*/  FADD R226, R88, R226 ;  /* 0x000000e258e27221 */ /* 0x000fe20000000000 */
        /* <DEDUP_REMOVED lines=97> */
[----:B----4-:R-:W-:-:S05]  /*4880*/  FADD R227, R58, R227 ;  /* 0x000000e33ae37221 */ /* 0x010fca0000000000 */
[----:B------:R4:W-:Y:S04]  /*4890*/  STL [R1], R227 ;  /* 0x000000e301007387 */ /* 0x0009e80000100800 */
[----:B----4-:R-:W4:Y:S02]  /*48a0*/  LDL.LU R227, [R1+0xf8] ;  /* 0x0000f80001e37983 */ /* 0x010f240000300800 */
[----:B----4-:R-:W-:-:S05]  /*48b0*/  FADD R227, R59, R227 ;  /* 0x000000e33be37221 */ /* 0x010fca0000000000 */
[----:B------:R4:W-:Y:S04]  /*48c0*/  STL [R1+0x4], R227 ;  /* 0x000004e301007387 */ /* 0x0009e80000100800 */
        /* <DEDUP_REMOVED lines=83> */
[----:B------:R4:W-:Y:S02]  /*4e00*/  STL [R1+0x74], R227 ;  /* 0x000074e301007387 */ /* 0x0009e40000100800 */
.L_x_28:
[----:B------:R-:W-:Y:S02]  /*4e10*/  WARPGROUP.DEPBAR.LE gsb0, 0x0 ;  /* 0x00008000000079c5 */ /* 0x000fe40000010000 */
[----:B------:R-:W5:Y:S02]  /*4e20*/  LDC R24, c[0x0][0x28c] ;  /* 0x0000a300ff187b82 */ /* 0x000f640000000800 */
[----:B-----5:R-:W-:-:S13]  /*4e30*/  ISETP.GE.AND P0, PT, R24, 0x1, PT ;  /* 0x000000011800780c */ /* 0x020fda0003f06270 */
[----:B------:R-:W-:Y:S05]  /*4e40*/  @!P0 BRA `(.L_x_29) ;  /* 0x0000000000408947 */ /* 0x000fea0003800000 */
[----:B------:R-:W-:-:S06]  /*4e50*/  UISETP.NE.AND UP0, UPT, UR23, 0x3, UPT ;  /* 0x000000031700788c */ /* 0x000fcc000bf05270 */
[----:B------:R-:W-:-:S13]  /*4e60*/  PLOP3.LUT P0, PT, PT, PT, UP0, 0x80, 0x0 ;  /* 0x000000000000781c */ /* 0x000fda0003f0f008 */
[----:B------:R-:W-:Y:S05]  /*4e70*/  @!P0 BRA `(.L_x_30) ;  /* 0x0000000000048947 */ /* 0x000fea0003800000 */
[----:B------:R-:W-:Y:S01]  /*4e80*/  BPT.TRAP 0x1 ;  /* 0x000000040000795c */ /* 0x000fe20000300000 */
.L_x_30:
[----:B------:R-:W-:-:S04]  /*4e90*/  UISETP.LT.AND UP0, UPT, UR12, 0x1, UPT ;  /* 0x000000010c00788c */ /* 0x000fc8000bf01270 */
[----:B------:R-:W-:Y:S02]  /*4ea0*/  USEL UR6, UR12, 0x1, UP0 ;  /* 0x000000010c067887 */ /* 0x000fe40008000000 */
[----:B------:R-:W-:Y:S02]  /*4eb0*/  UISETP.GT.U32.AND UP0, UPT, UR13, 0x1, UPT ;  /* 0x000000010d00788c */ /* 0x000fe4000bf04070 */
[----:B------:R-:W-:-:S04]  /*4ec0*/  UIADD3 UR6, UR5, UR12, -UR6 ;  /* 0x0000000c05067290 */ /* 0x000fc8000fffe806 */
[----:B------:R-:W-:Y:S01]  /*4ed0*/  USHF.L.U32 UR6, UR6, 0x3, URZ ;  /* 0x0000000306067899 */ /* 0x000fe2000800063f */
[----:B------:R-:W-:-:S03]  /*4ee0*/  PLOP3.LUT P0, PT, PT, PT, UP0, 0x80, 0x0 ;  /* 0x000000000000781c */ /* 0x000fc60003f0f008 */
[----:B------:R-:W-:-:S04]  /*4ef0*/  ULOP3.LUT UR6, UR6, 0x18, URZ, 0xc0, !UPT ;  /* 0x0000001806067892 */ /* 0x000fc8000f8ec03f */
[----:B------:R-:W-:-:S04]  /*4f00*/  UIADD3 UR6, UR14, 0x20, UR6 ;  /* 0x000000200e067890 */ /* 0x000fc8000fffe006 */
[----:B------:R-:W-:-:S09]  /*4f10*/  UPRMT UR6, URZ, 0x654, UR6 ;  /* 0x000006543f067896 */ /* 0x000fd20008000006 */
[----:B------:R-:W-:Y:S01]  /*4f20*/  SYNCS.ARRIVE.TRANS64.RED.A1T0 RZ, [UR6], RZ ;  /* 0x000000ffffff79a7 */ /* 0x000fe20008100406 */
[----:B------:R-:W-:Y:S05]  /*4f30*/  @P0 BRA `(.L_x_29) ;  /* 0x0000000000040947 */ /* 0x000fea0003800000 */
[----:B------:R-:W-:Y:S01]  /*4f40*/  BPT.TRAP 0x1 ;  /* 0x000000040000795c */ /* 0x000fe20000300000 */
.L_x_29:
[----:B------:R0:W-:Y:S01]  /*4f50*/  STL [R1+0x8c], R2 ;  /* 0x00008c0201007387 */ /* 0x0001e20000100800 */
[----:B------:R-:W1:Y:S01]  /*4f60*/  LDC R28, c[0x0][0x288] ;  /* 0x0000a200ff1c7b82 */ /* 0x000e620000000800 */
[----:B------:R-:W-:Y:S02]  /*4f70*/  ULDC UR6, c[0x0][0x284] ;  /* 0x0000a10000067ab9 */ /* 0x000fe40000000800 */
[----:B0-----:R-:W2:Y:S04]  /*4f80*/  LDL.LU R2, [R1+0x80] ;  /* 0x0000800001027983 */ /* 0x001ea80000300800 */
[----:B------:R0:W-:Y:S04]  /*4f90*/  STL [R1+0x88], R0 ;  /* 0x0000880001007387 */ /* 0x0001e80000100800 */
[----:B0-----:R-:W3:Y:S01]  /*4fa0*/  LDL.LU R0, [R1+0x84] ;  /* 0x0000840001007983 */ /* 0x001ee20000300800 */
[----:B----4-:R-:W0:Y:S02]  /*4fb0*/  S2R R227, SR_TID.X ;  /* 0x0000000000e37919 */ /* 0x010e240000002100 */
[----:B0-----:R-:W-:-:S02]  /*4fc0*/  SHF.R.U32.HI R24, RZ, 0x2, R227 ;  /* 0x00000002ff187819 */ /* 0x001fc400000116e3 */
[----:B------:R-:W-:Y:S02]  /*4fd0*/  LOP3.LUT R26, R227, 0x60, RZ, 0xc0, !PT ;  /* 0x00000060e31a7812 */ /* 0x000fe400078ec0ff */
[----:B------:R-:W-:Y:S02]  /*4fe0*/  SHF.R.U32.HI R27, RZ, 0x7, R227 ;  /* 0x00000007ff1b7819 */ /* 0x000fe400000116e3 */
[----:B------:R-:W-:Y:S02]  /*4ff0*/  LOP3.LUT R25, R24, 0x7, RZ, 0xc0, !PT ;  /* 0x0000000718197812 */ /* 0x000fe400078ec0ff */
[----:B------:R-:W-:Y:S02]  /*5000*/  SHF.R.U32.HI R26, RZ, 0x1, R26 ;  /* 0x00000001ff1a7819 */ /* 0x000fe4000001161a */
[----:B------:R-:W-:Y:S02]  /*5010*/  LOP3.LUT R24, R27, 0x1, RZ, 0xc0, !PT ;  /* 0x000000011b187812 */ /* 0x000fe400078ec0ff */
[----:B------:R-:W-:-:S02]  /*5020*/  IADD3 R31, RZ, -R26, -R25 ;  /* 0x8000001aff1f7210 */ /* 0x000fc40007ffe819 */
[----:B------:R-:W-:Y:S01]  /*5030*/  LOP3.LUT R27, R227, 0x3, RZ, 0xc0, !PT ;  /* 0x00000003e31b7812 */ /* 0x000fe200078ec0ff */
[C---:B------:R-:W-:Y:S02]  /*5040*/  IMAD.SHL.U32 R30, R24.reuse, 0x40, RZ ;  /* 0x00000040181e7824 */ /* 0x040fe400078e00ff */
[----:B------:R-:W-:Y:S02]  /*5050*/  IMAD R31, R24, -0x40, R31 ;  /* 0xffffffc0181f7824 */ /* 0x000fe400078e021f */
[----:B--2---:R-:W-:Y:S02]  /*5060*/  IMAD.SHL.U32 R29, R2, 0x80, RZ ;  /* 0x00000080021d7824 */ /* 0x004fe400078e00ff */
[----:B------:R0:W5:Y:S01]  /*5070*/  LDL.LU R2, [R1+0x8c] ;  /* 0x00008c0001027983 */ /* 0x0001620000300800 */
[----:B---3--:R-:W-:Y:S02]  /*5080*/  IMAD.WIDE R38, R0, 0x100, RZ ;  /* 0x0000010000267825 */ /* 0x008fe400078e02ff */
[----:B-1----:R-:W-:-:S02]  /*5090*/  ISETP.GE.AND P0, PT, R29, R28, PT ;  /* 0x0000001c1d00720c */ /* 0x002fc40003f06270 */
[----:B------:R-:W-:Y:S01]  /*50a0*/  LOP3.LUT R43, R30, 0x40, R25, 0xe2, !PT ;  /* 0x000000401e2b7812 */ /* 0x000fe200078ee219 */
[----:B------:R-:W-:Y:S02]  /*50b0*/  IMAD.SHL.U32 R24, R0, 0x100, RZ ;  /* 0x0000010000187824 */ /* 0x000fe400078e00ff */
[----:B------:R0:W5:Y:S01]  /*50c0*/  LDL.LU R0, [R1+0x88] ;  /* 0x0000880001007983 */ /* 0x0001620000300800 */
[----:B------:R-:W-:Y:S02]  /*50d0*/  IMAD.SHL.U32 R32, R227, 0x2, RZ ;  /* 0x00000002e3207824 */ /* 0x000fe400078e00ff */
[C---:B------:R-:W-:Y:S01]  /*50e0*/  ISETP.GE.OR P0, PT, R24.reuse, UR6, P0 ;  /* 0x0000000618007c0c */ /* 0x040fe20008706670 */
[----:B------:R-:W-:Y:S01]  /*50f0*/  IMAD R42, R27, -0x2, R28 ;  /* 0xfffffffe1b2a7824 */ /* 0x000fe200078e021c */
[----:B------:R-:W-:Y:S01]  /*5100*/  IADD3 R41, -R24, UR6, R31 ;  /* 0x0000000618297c10 */ /* 0x000fe2000fffe11f */
[----:B------:R-:W-:Y:S01]  /*5110*/  IMAD.MOV.U32 R40, RZ, RZ, -0x1 ;  /* 0xffffffffff287424 */ /* 0x000fe200078e00ff */
[----:B------:R-:W-:Y:S01]  /*5120*/  LOP3.LUT R43, R38, R43, R26, 0xfe, !PT ;  /* 0x0000002b262b7212 */ /* 0x000fe200078efe1a */
[----:B------:R-:W-:Y:S01]  /*5130*/  IMAD.IADD R42, R42, 0x1, -R29 ;  /* 0x000000012a2a7824 */ /* 0x000fe200078e0a1d */
[----:B------:R-:W-:-:S07]  /*5140*/  LOP3.LUT R32, R29, 0x6, R32, 0xf8, !PT ;  /* 0x000000061d207812 */ /* 0x000fce00078ef820 */
[----:B0-----:R-:W-:Y:S05]  /*5150*/  @P0 BRA `(.L_x_31) ;  /* 0x00000090001c0947 */ /* 0x001fea0003800000 */
[----:B------:R-:W0:Y:S01]  /*5160*/  LDC.64 R28, c[0x0][0x5c8] ;  /* 0x00017200ff1c7b82 */ /* 0x000e220000000a00 */
[----:B------:R-:W-:Y:S01]  /*5170*/  USHF.R.S32.HI UR7, URZ, 0x1f, UR22 ;  /* 0x0000001f3f077899 */ /* 0x000fe20008011416 */
[--C-:B------:R-:W-:Y:S01]  /*5180*/  SHF.R.S32.HI R33, RZ, 0x1f, R32.reuse ;  /* 0x0000001fff217819 */ /* 0x100fe20000011420 */
[----:B------:R-:W-:Y:S01]  /*5190*/  ULDC.64 UR8, c[0x0][0x5d0] ;  /* 0x0001740000087ab9 */ /* 0x000fe20000000a00 */
[----:B------:R-:W-:Y:S01]  /*51a0*/  BSSY B0, `(.L_x_31) ;  /* 0x0000902000007945 */ /* 0x000fe20003800000 */
[----:B------:R-:W-:Y:S02]  /*51b0*/  UIMAD UR6, UR7, UR8, URZ ;  /* 0x00000008070672a4 */ /* 0x000fe4000f8e023f */
[----:B------:R-:W-:Y:S02]  /*51c0*/  IMAD.U32 R27, RZ, RZ, UR8 ;  /* 0x00000008ff1b7e24 */ /* 0x000fe4000f8e00ff */
[----:B------:R-:W-:Y:S02]  /*51d0*/  UIMAD UR6, UR22, UR9, UR6 ;  /* 0x00000009160672a4 */ /* 0x000fe4000f8e0206 */
[----:B------:R-:W-:Y:S01]  /*51e0*/  IMAD.WIDE.U32 R26, R27, UR22, R32 ;  /* 0x000000161b1a7c25 */ /* 0x000fe2000f8e0020 */
[----:B------:R-:W-:-:S03]  /*51f0*/  ULDC.64 UR8, c[0x0][0x5c0] ;  /* 0x0001700000087ab9 */ /* 0x000fc60000000a00 */
[----:B------:R-:W-:Y:S02]  /*5200*/  VIADD R27, R27, UR6 ;  /* 0x000000061b1b7c36 */ /* 0x000fe40008000000 */
[-C--:B0-----:R-:W-:Y:S01]  /*5210*/  IMAD R24, R39, R28.reuse, RZ ;  /* 0x0000001c27187224 */ /* 0x081fe200078e02ff */
[----:B------:R-:W-:Y:S01]  /*5220*/  SHF.L.U64.HI R34, R28, 0x3, R29 ;  /* 0x000000031c227819 */ /* 0x000fe2000001021d */
[----:B------:R-:W-:-:S04]  /*5230*/  IMAD.WIDE.U32 R26, R43, R28, R26 ;  /* 0x0000001c2b1a7225 */ /* 0x000fc800078e001a */
[----:B------:R-:W-:Y:S01]  /*5240*/  IMAD R25, R43, R29, R24 ;  /* 0x0000001d2b197224 */ /* 0x000fe200078e0218 */
[----:B------:R-:W-:Y:S01]  /*5250*/  IADD3 R24, P2, R26, UR8, RZ ;  /* 0x000000081a187c10 */ /* 0x000fe2000ff5e0ff */
[C---:B------:R-:W-:Y:S01]  /*5260*/  IMAD.SHL.U32 R35, R28.reuse, 0x8, RZ ;  /* 0x000000081c237824 */ /* 0x040fe200078e00ff */
[----:B------:R-:W-:Y:S01]  /*5270*/  LEA R30, P3, R28, R26, 0x7 ;  /* 0x0000001a1c1e7211 */ /* 0x000fe200078638ff */
[----:B------:R-:W-:-:S03]  /*5280*/  IMAD.IADD R27, R27, 0x1, R25 ;  /* 0x000000011b1b7824 */ /* 0x000fc600078e0219 */
[----:B------:R-:W-:Y:S02]  /*5290*/  IADD3 R26, P1, P0, R26, UR8, R35 ;  /* 0x000000081a1a7c10 */ /* 0x000fe4000f83e023 */
[----:B------:R-:W-:Y:S02]  /*52a0*/  IADD3.X R25, R27, UR9, RZ, P2, !PT ;  /* 0x000000091b197c10 */ /* 0x000fe400097fe4ff */
[----:B------:R-:W-:Y:S02]  /*52b0*/  FSETP.NEU.AND P2, PT, RZ, UR21, PT ;  /* 0x00000015ff007c0b */ /* 0x000fe4000bf4d000 */
[----:B------:R-:W-:Y:S02]  /*52c0*/  LEA.HI.X R31, R28, R27, R29, 0x7, P3 ;  /* 0x0000001b1c1f7211 */ /* 0x000fe400018f3c1d */
[C---:B------:R-:W-:Y:S02]  /*52d0*/  IADD3 R28, P3, R30.reuse, UR8, RZ ;  /* 0x000000081e1c7c10 */ /* 0x040fe4000ff7e0ff */
[----:B------:R-:W-:-:S02]  /*52e0*/  IADD3 R30, P5, P6, R30, UR8, R35 ;  /* 0x000000081e1e7c10 */ /* 0x000fc4000febe023 */
[----:B------:R-:W-:Y:S02]  /*52f0*/  IADD3.X R29, R31, UR9, RZ, P3, !PT ;  /* 0x000000091f1d7c10 */ /* 0x000fe40009ffe4ff */
[--C-:B------:R-:W-:Y:S02]  /*5300*/  IADD3.X R27, R27, UR9, R34.reuse, P1, P0 ;  /* 0x000000091b1b7c10 */ /* 0x100fe40008fe0422 */
[----:B------:R-:W-:Y:S01]  /*5310*/  IADD3.X R31, R31, UR9, R34, P5, P6 ;  /* 0x000000091f1f7c10 */ /* 0x000fe2000afec422 */
[----:B------:R-:W-:Y:S06]  /*5320*/  @!P2 BRA `(.L_x_32) ;  /* 0x0000006c001ca947 */ /* 0x000fec0003800000 */
[----:B------:R-:W-:Y:S01]  /*5330*/  ULDC.64 UR8, c[0x0][0x5b8] ;  /* 0x00016e0000087ab9 */ /* 0x000fe20000000a00 */
[----:B------:R-:W-:Y:S01]  /*5340*/  ISETP.GE.AND P0, PT, R41, 0x1, PT ;  /* 0x000000012900780c */ /* 0x000fe20003f06270 */
[----:B------:R-:W-:Y:S02]  /*5350*/  UIMAD UR6, UR7, UR8, URZ ;  /* 0x00000008070672a4 */ /* 0x000fe4000f8e023f */
[----:B------:R-:W-:Y:S01]  /*5360*/  IMAD.U32 R35, RZ, RZ, UR8 ;  /* 0x00000008ff237e24 */ /* 0x000fe2000f8e00ff */
[----:B------:R-:W-:Y:S01]  /*5370*/  BSSY B1, `(.L_x_33) ;  /* 0x0000010000017945 */ /* 0x000fe20003800000 */
[----:B------:R-:W-:Y:S01]  /*5380*/  ISETP.LT.OR P3, PT, R42, 0x1, !P0 ;  /* 0x000000012a00780c */ /* 0x000fe20004761670 */
[----:B------:R-:W-:Y:S02]  /*5390*/  UIMAD UR6, UR22, UR9, UR6 ;  /* 0x00000009160672a4 */ /* 0x000fe4000f8e0206 */
[----:B------:R-:W-:Y:S01]  /*53a0*/  IMAD.WIDE.U32 R32, R35, UR22, R32 ;  /* 0x0000001623207c25 */ /* 0x000fe2000f8e0020 */
[----:B------:R-:W-:-:S03]  /*53b0*/  ULDC.64 UR8, c[0x0][0x5a8] ;  /* 0x00016a0000087ab9 */ /* 0x000fc60000000a00 */
[----:B------:R-:W-:Y:S02]  /*53c0*/  IMAD.MOV.U32 R36, RZ, RZ, R32 ;  /* 0x000000ffff247224 */ /* 0x000fe400078e0020 */
[----:B------:R-:W-:Y:S01]  /*53d0*/  VIADD R37, R33, UR6 ;  /* 0x0000000621257c36 */ /* 0x000fe20008000000 */
[----:B------:R-:W-:Y:S02]  /*53e0*/  ULDC.64 UR6, c[0x0][0x5b0] ;  /* 0x00016c0000067ab9 */ /* 0x000fe40000000a00 */
[----:B------:R-:W-:Y:S02]  /*53f0*/  IMAD R34, R39, UR6, RZ ;  /* 0x0000000627227c24 */ /* 0x000fe4000f8e02ff */
[----:B------:R-:W-:-:S04]  /*5400*/  IMAD.WIDE.U32 R32, R43, UR6, R36 ;  /* 0x000000062b207c25 */ /* 0x000fc8000f8e0024 */
[--C-:B------:R-:W-:Y:S01]  /*5410*/  IMAD R35, R43, UR7, R34.reuse ;  /* 0x000000072b237c24 */ /* 0x100fe2000f8e0222 */
[----:B------:R-:W-:Y:S02]  /*5420*/  IADD3 R32, P1, R32, UR8, RZ ;  /* 0x0000000820207c10 */ /* 0x000fe4000ff3e0ff */
[----:B------:R-:W-:Y:S02]  /*5430*/  PRMT R34, RZ, 0x7610, R34 ;  /* 0x00007610ff227816 */ /* 0x000fe40000000022 */
[----:B------:R-:W-:Y:S01]  /*5440*/  IADD3.X R33, R33, UR9, R35, P1, !PT ;  /* 0x0000000921217c10 */ /* 0x000fe20008ffe423 */
[----:B------:R-:W-:Y:S08]  /*5450*/  @P3 BRA `(.L_x_34) ;  /* 0x0000000000043947 */ /* 0x000ff00003800000 */
[----:B------:R0:W5:Y:S02]  /*5460*/  LDG.E.U8 R34, desc[UR16][R32.64] ;  /* 0x0000001020227981 */ /* 0x000164000c1e1100 */
.L_x_34:
[----:B------:R-:W-:Y:S05]  /*5470*/  BSYNC B1 ;  /* 0x0000000000017941 */ /* 0x000fea0003800000 */
.L_x_33:
[----:B-----5:R-:W-:Y:S01]  /*5480*/  LOP3.LUT R34, R34, 0xff, RZ, 0xc0, !PT ;  /* 0x000000ff22227812 */ /* 0x020fe200078ec0ff */
[----:B------:R-:W-:Y:S01]  /*5490*/  BSSY B1, `(.L_x_35) ;  /* 0x000000b000017945 */ /* 0x000fe20003800000 */
[----:B------:R-:W-:Y:S02]  /*54a0*/  ISETP.LT.OR P2, PT, R42, 0x2, !P0 ;  /* 0x000000022a00780c */ /* 0x000fe40004741670 */
[----:B------:R-:W-:-:S05]  /*54b0*/  F2FP.F16.E4M3.UNPACK_B R34, R34 ;  /* 0x00000022ff22723e */ /* 0x000fca00020006ff */
[----:B------:R-:W-:-:S05]  /*54c0*/  HADD2.F32 R34, -RZ, R34.H0_H0 ;  /* 0x20000022ff227230 */ /* 0x000fca0000004100 */
[----:B------:R-:W-:Y:S01]  /*54d0*/  FMUL R35, R34, UR21 ;  /* 0x0000001522237c20 */ /* 0x000fe20008400000 */
[----:B------:R-:W-:-:S03]  /*54e0*/  PRMT R34, RZ, 0x7610, R34 ;  /* 0x00007610ff227816 */ /* 0x000fc60000000022 */
[----:B------:R-:W-:-:S05]  /*54f0*/  FFMA R35, R226, UR20, R35 ;  /* 0x00000014e2237c23 */ /* 0x000fca0008000023 */
[----:B------:R-:W-:-:S05]  /*5500*/  F2FP.SATFINITE.E4M3.F32.PACK_AB_MERGE_C R35, RZ, R35, RZ ;  /* 0x00000023ff23723e */ /* 0x000fca00048070ff */
[----:B------:R1:W-:Y:S01]  /*5510*/  @!P3 STG.E.U8 desc[UR16][R24.64], R35 ;  /* 0x000000231800b986 */ /* 0x0003e2000c101110 */
[----:B------:R-:W-:Y:S05]  /*5520*/  @P2 BRA `(.L_x_36) ;  /* 0x0000000000042947 */ /* 0x000fea0003800000 */
[----:B------:R2:W5:Y:S02]  /*5530*/  LDG.E.U8 R34, desc[UR16][R32.64+0x1] ;  /* 0x0000011020227981 */ /* 0x000564000c1e1100 */
.L_x_36:
[----:B------:R-:W-:Y:S05]  /*5540*/  BSYNC B1 ;  /* 0x0000000000017941 */ /* 0x000fea0003800000 */
.L_x_35:
[----:B-----5:R-:W-:Y:S01]  /*5550*/  LOP3.LUT R34, R34, 0xff, RZ, 0xc0, !PT ;  /* 0x000000ff22227812 */ /* 0x020fe200078ec0ff */
[----:B------:R-:W-:Y:S01]  /*5560*/  BSSY B1, `(.L_x_37) ;  /* 0x0000013000017945 */ /* 0x000fe20003800000 */
[----:B------:R-:W-:Y:S02]  /*5570*/  IADD3 R45, P1, R43, 0x8, RZ ;  /* 0x000000082b2d7810 */ /* 0x000fe40007f3e0ff */
[----:B------:R-:W-:-:S03]  /*5580*/  F2FP.F16.E4M3.UNPACK_B R34, R34 ;  /* 0x00000022ff22723e */ /* 0x000fc600020006ff */
[----:B-1----:R-:W-:Y:S01]  /*5590*/  IMAD.X R35, RZ, RZ, R39, P1 ;  /* 0x000000ffff237224 */ /* 0x002fe200008e0627 */
[----:B------:R-:W-:Y:S01]  /*55a0*/  ISETP.GE.AND P1, PT, R41, 0x9, PT ;  /* 0x000000092900780c */ /* 0x000fe20003f26270 */
[----:B------:R-:W-:Y:S02]  /*55b0*/  HADD2.F32 R34, -RZ, R34.H0_H0 ;  /* 0x20000022ff227230 */ /* 0x000fe40000004100 */
[----:B------:R-:W-:Y:S01]  /*55c0*/  IMAD R46, R35, UR6, RZ ;  /* 0x00000006232e7c24 */ /* 0x000fe2000f8e02ff */
[----:B------:R-:W-:Y:S02]  /*55d0*/  ISETP.LT.OR P5, PT, R42, 0x1, !P1 ;  /* 0x000000012a00780c */ /* 0x000fe40004fa1670 */
[----:B------:R-:W-:Y:S01]  /*55e0*/  FMUL R44, R34, UR21 ;  /* 0x00000015222c7c20 */ /* 0x000fe20008400000 */
[----:B------:R-:W-:-:S04]  /*55f0*/  IMAD.WIDE.U32 R34, R45, UR6, R36 ;  /* 0x000000062d227c25 */ /* 0x000fc8000f8e0024 */
[----:B------:R-:W-:Y:S01]  /*5600*/  FFMA R44, R225, UR20, R44 ;  /* 0x00000014e12c7c23 */ /* 0x000fe2000800002c */
[----:B------:R-:W-:Y:S01]  /*5610*/  IMAD R45, R45, UR7, R46 ;  /* 0x000000072d2d7c24 */ /* 0x000fe2000f8e022e */
[----:B------:R-:W-:-:S03]  /*5620*/  IADD3 R34, P3, R34, UR8, RZ ;  /* 0x0000000822227c10 */ /* 0x000fc6000ff7e0ff */
[----:B------:R-:W-:Y:S02]  /*5630*/  F2FP.SATFINITE.E4M3.F32.PACK_AB_MERGE_C R47, RZ, R44, RZ ;  /* 0x0000002cff2f723e */ /* 0x000fe400048070ff */
[----:B------:R-:W-:Y:S02]  /*5640*/  IADD3.X R35, R35, UR9, R45, P3, !PT ;  /* 0x0000000923237c10 */ /* 0x000fe40009ffe42d */
[----:B------:R-:W-:Y:S01]  /*5650*/  PRMT R44, RZ, 0x7610, R44 ;  /* 0x00007610ff2c7816 */ /* 0x000fe2000000002c */
[----:B------:R1:W-:Y:S01]  /*5660*/  @!P2 STG.E.U8 desc[UR16][R24.64+0x1], R47 ;  /* 0x0000012f1800a986 */ /* 0x0003e2000c101110 */
[----:B------:R-:W-:Y:S05]  /*5670*/  @P5 BRA `(.L_x_38) ;  /* 0x0000000000045947 */ /* 0x000fea0003800000 */
[----:B------:R3:W5:Y:S02]  /*5680*/  LDG.E.U8 R44, desc[UR16][R34.64] ;  /* 0x00000010222c7981 */ /* 0x000764000c1e1100 */
.L_x_38:
[----:B------:R-:W-:Y:S05]  /*5690*/  BSYNC B1 ;  /* 0x0000000000017941 */ /* 0x000fea0003800000 */
.L_x_37:
        /* <DEDUP_REMOVED lines=12> */
.L_x_40:
[----:B------:R-:W-:Y:S05]  /*5760*/  BSYNC B1 ;  /* 0x0000000000017941 */ /* 0x000fea0003800000 */
.L_x_39:
[----:B-----5:R-:W-:Y:S01]  /*5770*/  LOP3.LUT R44, R44, 0xff, RZ, 0xc0, !PT ;  /* 0x000000ff2c2c7812 */ /* 0x020fe200078ec0ff */
[----:B------:R-:W-:Y:S01]  /*5780*/  BSSY B1, `(.L_x_41) ;  /* 0x000000b000017945 */ /* 0x000fe20003800000 */
[----:B------:R-:W-:Y:S02]  /*5790*/  ISETP.LT.OR P3, PT, R42, 0x9, !P0 ;  /* 0x000000092a00780c */ /* 0x000fe40004761670 */
[----:B------:R-:W-:-:S05]  /*57a0*/  F2FP.F16.E4M3.UNPACK_B R44, R44 ;  /* 0x0000002cff2c723e */ /* 0x000fca00020006ff */
[----:B------:R-:W-:-:S05]  /*57b0*/  HADD2.F32 R44, -RZ, R44.H0_H0 ;  /* 0x2000002cff2c7230 */ /* 0x000fca0000004100 */
[----:B------:R-:W-:-:S04]  /*57c0*/  FMUL R44, R44, UR21 ;  /* 0x000000152c2c7c20 */ /* 0x000fc80008400000 */
[----:B------:R-:W-:-:S05]  /*57d0*/  FFMA R44, R223, UR20, R44 ;  /* 0x00000014df2c7c23 */ /* 0x000fca000800002c */
[----:B----4-:R-:W-:Y:S02]  /*57e0*/  F2FP.SATFINITE.E4M3.F32.PACK_AB_MERGE_C R45, RZ, R44, RZ ;  /* 0x0000002cff2d723e */ /* 0x010fe400048070ff */
[----:B------:R-:W-:-:S03]  /*57f0*/  PRMT R44, RZ, 0x7610, R44 ;  /* 0x00007610ff2c7816 */ /* 0x000fc6000000002c */
[----:B------:R4:W-:Y:S01]  /*5800*/  @!P2 STG.E.U8 desc[UR16][R26.64+0x1], R45 ;  /* 0x0000012d1a00a986 */ /* 0x0009e2000c101110 */
[----:B------:R-:W-:Y:S05]  /*5810*/  @P3 BRA `(.L_x_42) ;  /* 0x0000000000043947 */ /* 0x000fea0003800000 */
[----:B------:R0:W5:Y:S02]  /*5820*/  LDG.E.U8 R44, desc[UR16][R32.64+0x8] ;  /* 0x00000810202c7981 */ /* 0x000164000c1e1100 */
.L_x_42:
[----:B------:R-:W-:Y:S05]  /*5830*/  BSYNC B1 ;  /* 0x0000000000017941 */ /* 0x000fea0003800000 */
.L_x_41:
[----:B-----5:R-:W-:Y:S01]  /*5840*/  LOP3.LUT R44, R44, 0xff, RZ, 0xc0, !PT ;  /* 0x000000ff2c2c7812 */ /* 0x020fe200078ec0ff */
[----:B------:R-:W-:Y:S01]  /*5850*/  BSSY B1, `(.L_x_43) ;  /* 0x000000b000017945 */ /* 0x000fe20003800000 */
[----:B------:R-:W-:Y:S02]  /*5860*/  ISETP.LT.OR P2, PT, R42, 0xa, !P0 ;  /* 0x0000000a2a00780c */ /* 0x000fe40004741670 */
[----:B------:R-:W-:-:S05]  /*5870*/  F2FP.F16.E4M3.UNPACK_B R44, R44 ;  /* 0x0000002cff2c723e */ /* 0x000fca00020006ff */
[----:B------:R-:W-:-:S05]  /*5880*/  HADD2.F32 R44, -RZ, R44.H0_H0 ;  /* 0x2000002cff2c7230 */ /* 0x000fca0000004100 */
[----:B----4-:R-:W-:Y:S01]  /*5890*/  FMUL R45, R44, UR21 ;  /* 0x000000152c2d7c20 */ /* 0x010fe20008400000 */
[----:B------:R-:W-:-:S03]  /*58a0*/  PRMT R44, RZ, 0x7610, R44 ;  /* 0x00007610ff2c7816 */ /* 0x000fc6000000002c */
[----:B------:R-:W-:-:S05]  /*58b0*/  FFMA R45, R222, UR20, R45 ;  /* 0x00000014de2d7c23 */ /* 0x000fca000800002d */
[----:B------:R-:W-:-:S05]  /*58c0*/  F2FP.SATFINITE.E4M3.F32.PACK_AB_MERGE_C R45, RZ, R45, RZ ;  /* 0x0000002dff2d723e */ /* 0x000fca00048070ff */
[----:B------:R4:W-:Y:S01]  /*58d0*/  @!P3 STG.E.U8 desc[UR16][R24.64+0x8], R45 ;  /* 0x0000082d1800b986 */ /* 0x0009e2000c101110 */
[----:B------:R-:W-:Y:S05]  /*58e0*/  @P2 BRA `(.L_x_44) ;  /* 0x0000000000042947 */ /* 0x000fea0003800000 */
[----:B------:R0:W5:Y:S02]  /*58f0*/  LDG.E.U8 R44, desc[UR16][R32.64+0x9] ;  /* 0x00000910202c7981 */ /* 0x000164000c1e1100 */
.L_x_44:
[----:B------:R-:W-:Y:S05]  /*5900*/  BSYNC B1 ;  /* 0x0000000000017941 */ /* 0x000fea0003800000 */
.L_x_43:
        /* <DEDUP_REMOVED lines=12> */
.L_x_46:
[----:B------:R-:W-:Y:S05]  /*59d0*/  BSYNC B1 ;  /* 0x0000000000017941 */ /* 0x000fea0003800000 */
.L_x_45:
        /* <DEDUP_REMOVED lines=12> */
.L_x_48:
[----:B------:R-:W-:Y:S05]  /*5aa0*/  BSYNC B1 ;  /* 0x0000000000017941 */ /* 0x000fea0003800000 */
.L_x_47:
        /* <DEDUP_REMOVED lines=12> */
.L_x_50:
[----:B------:R-:W-:Y:S05]  /*5b70*/  BSYNC B1 ;  /* 0x0000000000017941 */ /* 0x000fea0003800000 */
.L_x_49:
        /* <DEDUP_REMOVED lines=12> */
.L_x_52:
[----:B------:R-:W-:Y:S05]  /*5c40*/  BSYNC B1 ;  /* 0x0000000000017941 */ /* 0x000fea0003800000 */
.L_x_51:
        /* <DEDUP_REMOVED lines=12> */
.L_x_54:
[----:B------:R-:W-:Y:S05]  /*5d10*/  BSYNC B1 ;  /* 0x0000000000017941 */ /* 0x000fea0003800000 */
.L_x_53:
        /* <DEDUP_REMOVED lines=12> */
.L_x_56:
[----:B------:R-:W-:Y:S05]  /*5de0*/  BSYNC B1 ;  /* 0x0000000000017941 */ /* 0x000fea0003800000 */
.L_x_55:
        /* <DEDUP_REMOVED lines=12> */
.L_x_58:
[----:B------:R-:W-:Y:S05]  /*5eb0*/  BSYNC B1 ;  /* 0x0000000000017941 */ /* 0x000fea0003800000 */
.L_x_57:
        /* <DEDUP_REMOVED lines=12> */
.L_x_60:
[----:B------:R-:W-:Y:S05]  /*5f80*/  BSYNC B1 ;  /* 0x0000000000017941 */ /* 0x000fea0003800000 */
.L_x_59:
        /* <DEDUP_REMOVED lines=12> */
.L_x_62:
[----:B------:R-:W-:Y:S05]  /*6050*/  BSYNC B1 ;  /* 0x0000000000017941 */ /* 0x000fea0003800000 */
.L_x_61:
        /* <DEDUP_REMOVED lines=12> */
.L_x_64:
[----:B------:R-:W-:Y:S05]  /*6120*/  BSYNC B1 ;  /* 0x0000000000017941 */ /* 0x000fea0003800000 */
.L_x_63:
        /* <DEDUP_REMOVED lines=12> */
.L_x_66:
[----:B------:R-:W-:Y:S05]  /*61f0*/  BSYNC B1 ;  /* 0x0000000000017941 */ /* 0x000fea0003800000 */
.L_x_65:
        /* <DEDUP_REMOVED lines=12> */
.L_x_68:
[----:B------:R-:W-:Y:S05]  /*62c0*/  BSYNC B1 ;  /* 0x0000000000017941 */ /* 0x000fea0003800000 */
.L_x_67:
        /* <DEDUP_REMOVED lines=12> */
.L_x_70:
[----:B------:R-:W-:Y:S05]  /*6390*/  BSYNC B1 ;  /* 0x0000000000017941 */ /* 0x000fea0003800000 */
.L_x_69:
        /* <DEDUP_REMOVED lines=12> */
.L_x_72:
[----:B------:R-:W-:Y:S05]  /*6460*/  BSYNC B1 ;  /* 0x0000000000017941 */ /* 0x000fea0003800000 */
.L_x_71:
        /* <DEDUP_REMOVED lines=12> */
.L_x_74:
[----:B------:R-:W-:Y:S05]  /*6530*/  BSYNC B1 ;  /* 0x0000000000017941 */ /* 0x000fea0003800000 */
.L_x_73:
        /* <DEDUP_REMOVED lines=12> */
.L_x_76:
[----:B------:R-:W-:Y:S05]  /*6600*/  BSYNC B1 ;  /* 0x0000000000017941 */ /* 0x000fea0003800000 */
.L_x_75:
        /* <DEDUP_REMOVED lines=12> */
.L_x_78:
[----:B------:R-:W-:Y:S05]  /*66d0*/  BSYNC B1 ;  /* 0x0000000000017941 */ /* 0x000fea0003800000 */
.L_x_77:
        /* <DEDUP_REMOVED lines=12> */
.L_x_80:
[----:B------:R-:W-:Y:S05]  /*67a0*/  BSYNC B1 ;  /* 0x0000000000017941 */ /* 0x000fea0003800000 */
.L_x_79:
        /* <DEDUP_REMOVED lines=12> */
.L_x_82:
[----:B------:R-:W-:Y:S05]  /*6870*/  BSYNC B1 ;  /* 0x0000000000017941 */ /* 0x000fea0003800000 */
.L_x_81:
        /* <DEDUP_REMOVED lines=12> */
.L_x_84:
[----:B------:R-:W-:Y:S05]  /*6940*/  BSYNC B1 ;  /* 0x0000000000017941 */ /* 0x000fea0003800000 */
.L_x_83:
        /* <DEDUP_REMOVED lines=12> */
.L_x_86:
[----:B------:R-:W-:Y:S05]  /*6a10*/  BSYNC B1 ;  /* 0x0000000000017941 */ /* 0x000fea0003800000 */
.L_x_85:
        /* <DEDUP_REMOVED lines=12> */
.L_x_88:
[----:B------:R-:W-:Y:S05]  /*6ae0*/  BSYNC B1 ;  /* 0x0000000000017941 */ /* 0x000fea0003800000 */
.L_x_87:
        /* <DEDUP_REMOVED lines=12> */
.L_x_90:
[----:B------:R-:W-:Y:S05]  /*6bb0*/  BSYNC B1 ;  /* 0x0000000000017941 */ /* 0x000fea0003800000 */
.L_x_89:
        /* <DEDUP_REMOVED lines=12> */
.L_x_92:
[----:B------:R-:W-:Y:S05]  /*6c80*/  BSYNC B1 ;  /* 0x0000000000017941 */ /* 0x000fea0003800000 */
.L_x_91:
        /* <DEDUP_REMOVED lines=12> */
.L_x_94:
[----:B------:R-:W-:Y:S05]  /*6d50*/  BSYNC B1 ;  /* 0x0000000000017941 */ /* 0x000fea0003800000 */
.L_x_93:
        /* <DEDUP_REMOVED lines=12> */
.L_x_96:
[----:B------:R-:W-:Y:S05]  /*6e20*/  BSYNC B1 ;  /* 0x0000000000017941 */ /* 0x000fea0003800000 */
.L_x_95:
        /* <DEDUP_REMOVED lines=12> */
.L_x_98:
[----:B------:R-:W-:Y:S05]  /*6ef0*/  BSYNC B1 ;  /* 0x0000000000017941 */ /* 0x000fea0003800000 */
.L_x_97:
        /* <DEDUP_REMOVED lines=12> */
.L_x_100:
[----:B------:R-:W-:Y:S05]  /*6fc0*/  BSYNC B1 ;  /* 0x0000000000017941 */ /* 0x000fea0003800000 */
.L_x_99:
        /* <DEDUP_REMOVED lines=12> */
.L_x_102:
[----:B------:R-:W-:Y:S05]  /*7090*/  BSYNC B1 ;  /* 0x0000000000017941 */ /* 0x000fea0003800000 */
.L_x_101:
        /* <DEDUP_REMOVED lines=12> */
.L_x_104:
[----:B------:R-:W-:Y:S05]  /*7160*/  BSYNC B1 ;  /* 0x0000000000017941 */ /* 0x000fea0003800000 */
.L_x_103:
        /* <DEDUP_REMOVED lines=12> */
.L_x_106:
[----:B------:R-:W-:Y:S05]  /*7230*/  BSYNC B1 ;  /* 0x0000000000017941 */ /* 0x000fea0003800000 */
.L_x_105:
        /* <DEDUP_REMOVED lines=12> */
.L_x_108:
[----:B------:R-:W-:Y:S05]  /*7300*/  BSYNC B1 ;  /* 0x0000000000017941 */ /* 0x000fea0003800000 */
.L_x_107:
        /* <DEDUP_REMOVED lines=12> */
.L_x_110:
[----:B------:R-:W-:Y:S05]  /*73d0*/  BSYNC B1 ;  /* 0x0000000000017941 */ /* 0x000fea0003800000 */
.L_x_109:
        /* <DEDUP_REMOVED lines=12> */
.L_x_112:
[----:B------:R-:W-:Y:S05]  /*74a0*/  BSYNC B1 ;  /* 0x0000000000017941 */ /* 0x000fea0003800000 */
.L_x_111:
        /* <DEDUP_REMOVED lines=12> */
.L_x_114:
[----:B------:R-:W-:Y:S05]  /*7570*/  BSYNC B1 ;  /* 0x0000000000017941 */ /* 0x000fea0003800000 */
.L_x_113:
        /* <DEDUP_REMOVED lines=12> */
.L_x_116:
[----:B------:R-:W-:Y:S05]  /*7640*/  BSYNC B1 ;  /* 0x0000000000017941 */ /* 0x000fea0003800000 */
.L_x_115:
        /* <DEDUP_REMOVED lines=12> */
.L_x_118:
[----:B------:R-:W-:Y:S05]  /*7710*/  BSYNC B1 ;  /* 0x0000000000017941 */ /* 0x000fea0003800000 */
.L_x_117:
        /* <DEDUP_REMOVED lines=12> */
.L_x_120:
[----:B------:R-:W-:Y:S05]  /*77e0*/  BSYNC B1 ;  /* 0x0000000000017941 */ /* 0x000fea0003800000 */
.L_x_119:
        /* <DEDUP_REMOVED lines=12> */
.L_x_122:
[----:B------:R-:W-:Y:S05]  /*78b0*/  BSYNC B1 ;  /* 0x0000000000017941 */ /* 0x000fea0003800000 */
.L_x_121:
        /* <DEDUP_REMOVED lines=12> */
.L_x_124:
[----:B------:R-:W-:Y:S05]  /*7980*/  BSYNC B1 ;  /* 0x0000000000017941 */ /* 0x000fea0003800000 */
.L_x_123:
        /* <DEDUP_REMOVED lines=12> */
.L_x_126:
[----:B------:R-:W-:Y:S05]  /*7a50*/  BSYNC B1 ;  /* 0x0000000000017941 */ /* 0x000fea0003800000 */
.L_x_125:
        /* <DEDUP_REMOVED lines=12> */
.L_x_128:
[----:B------:R-:W-:Y:S05]  /*7b20*/  BSYNC B1 ;  /* 0x0000000000017941 */ /* 0x000fea0003800000 */
.L_x_127:
        /* <DEDUP_REMOVED lines=12> */
.L_x_130:
[----:B------:R-:W-:Y:S05]  /*7bf0*/  BSYNC B1 ;  /* 0x0000000000017941 */ /* 0x000fea0003800000 */
.L_x_129:
        /* <DEDUP_REMOVED lines=12> */
.L_x_132:
[----:B------:R-:W-:Y:S05]  /*7cc0*/  BSYNC B1 ;  /* 0x0000000000017941 */ /* 0x000fea0003800000 */
.L_x_131:
        /* <DEDUP_REMOVED lines=12> */
.L_x_134:
[----:B------:R-:W-:Y:S05]  /*7d90*/  BSYNC B1 ;  /* 0x0000000000017941 */ /* 0x000fea0003800000 */
.L_x_133:
        /* <DEDUP_REMOVED lines=12> */
.L_x_136:
[----:B------:R-:W-:Y:S05]  /*7e60*/  BSYNC B1 ;  /* 0x0000000000017941 */ /* 0x000fea0003800000 */
.L_x_135:
        /* <DEDUP_REMOVED lines=12> */
.L_x_138:
[----:B------:R-:W-:Y:S05]  /*7f30*/  BSYNC B1 ;  /* 0x0000000000017941 */ /* 0x000fea0003800000 */
.L_x_137:
        /* <DEDUP_REMOVED lines=12> */
.L_x_140:
[----:B------:R-:W-:Y:S05]  /*8000*/  BSYNC B1 ;  /* 0x0000000000017941 */ /* 0x000fea0003800000 */
.L_x_139:
        /* <DEDUP_REMOVED lines=12> */
.L_x_142:
[----:B------:R-:W-:Y:S05]  /*80d0*/  BSYNC B1 ;  /* 0x0000000000017941 */ /* 0x000fea0003800000 */
.L_x_141:
        /* <DEDUP_REMOVED lines=12> */
.L_x_144:
[----:B------:R-:W-:Y:S05]  /*81a0*/  BSYNC B1 ;  /* 0x0000000000017941 */ /* 0x000fea0003800000 */
.L_x_143:
        /* <DEDUP_REMOVED lines=12> */
.L_x_146:
[----:B------:R-:W-:Y:S05]  /*8270*/  BSYNC B1 ;  /* 0x0000000000017941 */ /* 0x000fea0003800000 */
.L_x_145:
        /* <DEDUP_REMOVED lines=12> */
.L_x_148:
[----:B------:R-:W-:Y:S05]  /*8340*/  BSYNC B1 ;  /* 0x0000000000017941 */ /* 0x000fea0003800000 */
.L_x_147:
        /* <DEDUP_REMOVED lines=12> */
.L_x_150:
[----:B------:R-:W-:Y:S05]  /*8410*/  BSYNC B1 ;  /* 0x0000000000017941 */ /* 0x000fea0003800000 */
.L_x_149:
        /* <DEDUP_REMOVED lines=12> */
.L_x_152:
[----:B------:R-:W-:Y:S05]  /*84e0*/  BSYNC B1 ;  /* 0x0000000000017941 */ /* 0x000fea0003800000 */
.L_x_151:
        /* <DEDUP_REMOVED lines=12> */
.L_x_154:
[----:B------:R-:W-:Y:S05]  /*85b0*/  BSYNC B1 ;  /* 0x0000000000017941 */ /* 0x000fea0003800000 */
.L_x_153:
        /* <DEDUP_REMOVED lines=12> */
.L_x_156:
[----:B------:R-:W-:Y:S05]  /*8680*/  BSYNC B1 ;  /* 0x0000000000017941 */ /* 0x000fea0003800000 */
.L_x_155:
[----:B-----5:R-:W-:Y:S01]  /*8690*/  LOP3.LUT R44, R44, 0xff, RZ, 0xc0, !PT ;  /* 0x000000ff2c2c7812 */ /* 0x020fe200078ec0ff */
[----:B------:R-:W-:Y:S01]  /*86a0*/  BSSY B1, `(.L_x_157) ;  /* 0x000000b000017945 */ /* 0x000fe20003800000 */
[----:B------:R-:W-:Y:S02]  /*86b0*/  ISETP.LT.OR P2, PT, R42, 0x79, !P1 ;  /* 0x000000792a00780c */ /* 0x000fe40004f41670 */
[----:B------:R-:W-:Y:S02]  /*86c0*/  F2FP.F16.E4M3.UNPACK_B R44, R44 ;  /* 0x0000002cff2c723e */ /* 0x000fe400020006ff */
[----:B0-2---:R-:W-:-:S03]  /*86d0*/  PRMT R32, RZ, 0x7610, R32 ;  /* 0x00007610ff207816 */ /* 0x005fc60000000020 */
[----:B------:R-:W-:-:S05]  /*86e0*/  HADD2.F32 R44, -RZ, R44.H0_H0 ;  /* 0x2000002cff2c7230 */ /* 0x000fca0000004100 */
[----:B------:R-:W-:-:S04]  /*86f0*/  FMUL R44, R44, UR21 ;  /* 0x000000152c2c7c20 */ /* 0x000fc80008400000 */
[----:B------:R-:W-:-:S05]  /*8700*/  FFMA R44, R165, UR20, R44 ;  /* 0x00000014a52c7c23 */ /* 0x000fca000800002c */
[----:B------:R-:W-:-:S05]  /*8710*/  F2FP.SATFINITE.E4M3.F32.PACK_AB_MERGE_C R33, RZ, R44, RZ ;  /* 0x0000002cff21723e */ /* 0x000fca00048070ff */
[----:B------:R0:W-:Y:S01]  /*8720*/  @!P0 STG.E.U8 desc[UR16][R24.64+0x79], R33 ;  /* 0x0000792118008986 */ /* 0x0001e2000c101110 */
[----:B------:R-:W-:Y:S05]  /*8730*/  @P2 BRA `(.L_x_158) ;  /* 0x0000000000042947 */ /* 0x000fea0003800000 */
[----:B------:R2:W5:Y:S02]  /*8740*/  LDG.E.U8 R32, desc[UR16][R34.64+0x78] ;  /* 0x0000781022207981 */ /* 0x000564000c1e1100 */
.L_x_158:
[----:B------:R-:W-:Y:S05]  /*8750*/  BSYNC B1 ;  /* 0x0000000000017941 */ /* 0x000fea0003800000 */
.L_x_157:
[----:B-----5:R-:W-:Y:S01]  /*8760*/  LOP3.LUT R32, R32, 0xff, RZ, 0xc0, !PT ;  /* 0x000000ff20207812 */ /* 0x020fe200078ec0ff */
[----:B------:R-:W-:Y:S01]  /*8770*/  BSSY B1, `(.L_x_159) ;  /* 0x000000b000017945 */ /* 0x000fe20003800000 */
[----:B------:R-:W-:Y:S02]  /*8780*/  ISETP.LT.OR P1, PT, R42, 0x7a, !P1 ;  /* 0x0000007a2a00780c */ /* 0x000fe40004f21670 */
[----:B------:R-:W-:Y:S02]  /*8790*/  F2FP.F16.E4M3.UNPACK_B R32, R32 ;  /* 0x00000020ff20723e */ /* 0x000fe400020006ff */
[----:B01--4-:R-:W-:-:S03]  /*87a0*/  PRMT R24, RZ, 0x7610, R24 ;  /* 0x00007610ff187816 */ /* 0x013fc60000000018 */
[----:B------:R-:W-:-:S05]  /*87b0*/  HADD2.F32 R32, -RZ, R32.H0_H0 ;  /* 0x20000020ff207230 */ /* 0x000fca0000004100 */
[----:B------:R-:W-:-:S04]  /*87c0*/  FMUL R25, R32, UR21 ;  /* 0x0000001520197c20 */ /* 0x000fc80008400000 */
[----:B------:R-:W-:-:S05]  /*87d0*/  FFMA R25, R164, UR20, R25 ;  /* 0x00000014a4197c23 */ /* 0x000fca0008000019 */
[----:B------:R-:W-:-:S05]  /*87e0*/  F2FP.SATFINITE.E4M3.F32.PACK_AB_MERGE_C R25, RZ, R25, RZ ;  /* 0x00000019ff19723e */ /* 0x000fca00048070ff */
[----:B------:R0:W-:Y:S01]  /*87f0*/  @!P2 STG.E.U8 desc[UR16][R26.64+0x78], R25 ;  /* 0x000078191a00a986 */ /* 0x0001e2000c101110 */
[----:B------:R-:W-:Y:S05]  /*8800*/  @P1 BRA `(.L_x_160) ;  /* 0x0000000000041947 */ /* 0x000fea0003800000 */
[----:B------:R1:W5:Y:S02]  /*8810*/  LDG.E.U8 R24, desc[UR16][R34.64+0x79] ;  /* 0x0000791022187981 */ /* 0x000364000c1e1100 */
.L_x_160:
[----:B------:R-:W-:Y:S05]  /*8820*/  BSYNC B1 ;  /* 0x0000000000017941 */ /* 0x000fea0003800000 */
.L_x_159:
[----:B-----5:R-:W-:Y:S01]  /*8830*/  LOP3.LUT R24, R24, 0xff, RZ, 0xc0, !PT ;  /* 0x000000ff18187812 */ /* 0x020fe200078ec0ff */
[----:B------:R-:W-:Y:S01]  /*8840*/  BSSY B1, `(.L_x_161) ;  /* 0x0000013000017945 */ /* 0x000fe20003800000 */
[----:B------:R-:W-:Y:S02]  /*8850*/  IADD3 R33, P0, R43, 0x80, RZ ;  /* 0x000000802b217810 */ /* 0x000fe40007f1e0ff */
[----:B------:R-:W-:-:S03]  /*8860*/  F2FP.F16.E4M3.UNPACK_B R24, R24 ;  /* 0x00000018ff18723e */ /* 0x000fc600020006ff */
[----:B0-----:R-:W-:Y:S01]  /*8870*/  IMAD.X R25, RZ, RZ, R39, P0 ;  /* 0x000000ffff197224 */ /* 0x001fe200000e0627 */
[----:B------:R-:W-:Y:S01]  /*8880*/  ISETP.GE.AND P0, PT, R41, 0x81, PT ;  /* 0x000000812900780c */ /* 0x000fe20003f06270 */
[----:B------:R-:W-:Y:S02]  /*8890*/  HADD2.F32 R24, -RZ, R24.H0_H0 ;  /* 0x20000018ff187230 */ /* 0x000fe40000004100 */
[----:B-123--:R-:W-:Y:S01]  /*88a0*/  IMAD R34, R25, UR6, RZ ;  /* 0x0000000619227c24 */ /* 0x00efe2000f8e02ff */
        /* <DEDUP_REMOVED lines=12> */
.L_x_162:
[----:B------:R-:W-:Y:S05]  /*8970*/  BSYNC B1 ;  /* 0x0000000000017941 */ /* 0x000fea0003800000 */
.L_x_161:
[----:B-----5:R-:W-:Y:S01]  /*8980*/  LOP3.LUT R32, R32, 0xff, RZ, 0xc0, !PT ;  /* 0x000000ff20207812 */ /* 0x020fe200078ec0ff */
[----:B------:R-:W-:Y:S01]  /*8990*/  BSSY B1, `(.L_x_163) ;  /* 0x000000b000017945 */ /* 0x000fe20003800000 */
[----:B------:R-:W-:Y:S02]  /*89a0*/  ISETP.LT.OR P2, PT, R42, 0x2, !P0 ;  /* 0x000000022a00780c */ /* 0x000fe40004741670 */
[----:B------:R-:W-:Y:S02]  /*89b0*/  F2FP.F16.E4M3.UNPACK_B R32, R32 ;  /* 0x00000020ff20723e */ /* 0x000fe400020006ff */
[----:B0-----:R-:W-:-:S03]  /*89c0*/  PRMT R26, RZ, 0x7610, R26 ;  /* 0x00007610ff1a7816 */ /* 0x001fc6000000001a */
[----:B------:R-:W-:-:S05]  /*89d0*/  HADD2.F32 R32, -RZ, R32.H0_H0 ;  /* 0x20000020ff207230 */ /* 0x000fca0000004100 */
[----:B------:R-:W-:-:S04]  /*89e0*/  FMUL R27, R32, UR21 ;  /* 0x00000015201b7c20 */ /* 0x000fc80008400000 */
[----:B------:R-:W-:-:S05]  /*89f0*/  FFMA R27, R162, UR20, R27 ;  /* 0x00000014a21b7c23 */ /* 0x000fca000800001b */
[----:B------:R-:W-:-:S05]  /*8a00*/  F2FP.SATFINITE.E4M3.F32.PACK_AB_MERGE_C R27, RZ, R27, RZ ;  /* 0x0000001bff1b723e */ /* 0x000fca00048070ff */
[----:B------:R0:W-:Y:S01]  /*8a10*/  @!P3 STG.E.U8 desc[UR16][R28.64], R27 ;  /* 0x0000001b1c00b986 */ /* 0x0001e2000c101110 */
[----:B------:R-:W-:Y:S05]  /*8a20*/  @P2 BRA `(.L_x_164) ;  /* 0x0000000000042947 */ /* 0x000fea0003800000 */
[----:B------:R2:W5:Y:S02]  /*8a30*/  LDG.E.U8 R26, desc[UR16][R24.64+0x1] ;  /* 0x00000110181a7981 */ /* 0x000564000c1e1100 */
.L_x_164:
[----:B------:R-:W-:Y:S05]  /*8a40*/  BSYNC B1 ;  /* 0x0000000000017941 */ /* 0x000fea0003800000 */
.L_x_163:
[----:B-----5:R-:W-:Y:S01]  /*8a50*/  LOP3.LUT R26, R26, 0xff, RZ, 0xc0, !PT ;  /* 0x000000ff1a1a7812 */ /* 0x020fe200078ec0ff */
[----:B------:R-:W-:Y:S01]  /*8a60*/  BSSY B1, `(.L_x_165) ;  /* 0x0000013000017945 */ /* 0x000fe20003800000 */
[----:B------:R-:W-:Y:S02]  /*8a70*/  IADD3 R43, P1, R43, 0x88, RZ ;  /* 0x000000882b2b7810 */ /* 0x000fe40007f3e0ff */
[----:B------:R-:W-:Y:S02]  /*8a80*/  F2FP.F16.E4M3.UNPACK_B R26, R26 ;  /* 0x0000001aff1a723e */ /* 0x000fe400020006ff */
[----:B------:R-:W-:Y:S01]  /*8a90*/  PRMT R32, RZ, 0x7610, R32 ;  /* 0x00007610ff207816 */ /* 0x000fe20000000020 */
[----:B------:R-:W-:Y:S01]  /*8aa0*/  IMAD.X R38, RZ, RZ, R39, P1 ;  /* 0x000000ffff267224 */ /* 0x000fe200008e0627 */
[----:B------:R-:W-:Y:S01]  /*8ab0*/  ISETP.GE.AND P1, PT, R41, 0x89, PT ;  /* 0x000000892900780c */ /* 0x000fe20003f26270 */
[----:B------:R-:W-:Y:S02]  /*8ac0*/  HADD2.F32 R26, -RZ, R26.H0_H0 ;  /* 0x2000001aff1a7230 */ /* 0x000fe40000004100 */
[----:B------:R-:W-:Y:S01]  /*8ad0*/  IMAD R38, R38, UR6, RZ ;  /* 0x0000000626267c24 */ /* 0x000fe2000f8e02ff */
[----:B------:R-:W-:Y:S01]  /*8ae0*/  ISETP.LT.OR P5, PT, R42, 0x1, !P1 ;  /* 0x000000012a00780c */ /* 0x000fe20004fa1670 */
[----:B------:R-:W-:-:S04]  /*8af0*/  IMAD.WIDE.U32 R36, R43, UR6, R36 ;  /* 0x000000062b247c25 */ /* 0x000fc8000f8e0024 */
[----:B------:R-:W-:Y:S01]  /*8b00*/  FMUL R26, R26, UR21 ;  /* 0x000000151a1a7c20 */ /* 0x000fe20008400000 */
[----:B------:R-:W-:-:S03]  /*8b10*/  IMAD R43, R43, UR7, R38 ;  /* 0x000000072b2b7c24 */ /* 0x000fc6000f8e0226 */
[----:B------:R-:W-:Y:S01]  /*8b20*/  FFMA R161, R161, UR20, R26 ;  /* 0x00000014a1a17c23 */ /* 0x000fe2000800001a */
[----:B------:R-:W-:-:S04]  /*8b30*/  IADD3 R26, P3, R36, UR8, RZ ;  /* 0x00000008241a7c10 */ /* 0x000fc8000ff7e0ff */
[----:B------:R-:W-:Y:S02]  /*8b40*/  F2FP.SATFINITE.E4M3.F32.PACK_AB_MERGE_C R161, RZ, R161, RZ ;  /* 0x000000a1ffa1723e */ /* 0x000fe400048070ff */
[----:B0-----:R-:W-:-:S03]  /*8b50*/  IADD3.X R27, R37, UR9, R43, P3, !PT ;  /* 0x00000009251b7c10 */ /* 0x001fc60009ffe42b */
[----:B------:R0:W-:Y:S01]  /*8b60*/  @!P2 STG.E.U8 desc[UR16][R28.64+0x1], R161 ;  /* 0x000001a11c00a986 */ /* 0x0001e2000c101110 */
[----:B------:R-:W-:Y:S05]  /*8b70*/  @P5 BRA `(.L_x_166) ;  /* 0x0000000000045947 */ /* 0x000fea0003800000 */
[----:B------:R3:W5:Y:S02]  /*8b80*/  LDG.E.U8 R32, desc[UR16][R26.64] ;  /* 0x000000101a207981 */ /* 0x000764000c1e1100 */
.L_x_166:
[----:B------:R-:W-:Y:S05]  /*8b90*/  BSYNC B1 ;  /* 0x0000000000017941 */ /* 0x000fea0003800000 */
.L_x_165:
        /* <DEDUP_REMOVED lines=12> */
.L_x_168:
[----:B------:R-:W-:Y:S05]  /*8c60*/  BSYNC B1 ;  /* 0x0000000000017941 */ /* 0x000fea0003800000 */
.L_x_167:
        /* <DEDUP_REMOVED lines=12> */
.L_x_170:
[----:B------:R-:W-:Y:S05]  /*8d30*/  BSYNC B1 ;  /* 0x0000000000017941 */ /* 0x000fea0003800000 */
.L_x_169:
        /* <DEDUP_REMOVED lines=12> */
.L_x_172:
[----:B------:R-:W-:Y:S05]  /*8e00*/  BSYNC B1 ;  /* 0x0000000000017941 */ /* 0x000fea0003800000 */
.L_x_171:
        /* <DEDUP_REMOVED lines=12> */
.L_x_174:
[----:B------:R-:W-:Y:S05]  /*8ed0*/  BSYNC B1 ;  /* 0x0000000000017941 */ /* 0x000fea0003800000 */
.L_x_173:
        /* <DEDUP_REMOVED lines=12> */
.L_x_176:
[----:B------:R-:W-:Y:S05]  /*8fa0*/  BSYNC B1 ;  /* 0x0000000000017941 */ /* 0x000fea0003800000 */
.L_x_175:
        /* <DEDUP_REMOVED lines=12> */
.L_x_178:
[----:B------:R-:W-:Y:S05]  /*9070*/  BSYNC B1 ;  /* 0x0000000000017941 */ /* 0x000fea0003800000 */
.L_x_177:
        /* <DEDUP_REMOVED lines=12> */
.L_x_180:
[----:B------:R-:W-:Y:S05]  /*9140*/  BSYNC B1 ;  /* 0x0000000000017941 */ /* 0x000fea0003800000 */
.L_x_179:
        /* <DEDUP_REMOVED lines=12> */
.L_x_182:
[----:B------:R-:W-:Y:S05]  /*9210*/  BSYNC B1 ;  /* 0x0000000000017941 */ /* 0x000fea0003800000 */
.L_x_181:
        /* <DEDUP_REMOVED lines=12> */
.L_x_184:
[----:B------:R-:W-:Y:S05]  /*92e0*/  BSYNC B1 ;  /* 0x0000000000017941 */ /* 0x000fea0003800000 */
.L_x_183:
[----:B-----5:R-:W-:Y:S01]  /*92f0*/  LOP3.LUT R32, R32, 0xff, RZ, 0xc0, !PT ;  /* 0x000000ff20207812 */ /* 0x020fe200078ec0ff */
[----:B------:R-:W-:Y:S01]  /*9300*/  BSSY B1, `(.L_x_185) ;  /* 0x000000b000017945 */ /* 0x000fe20003800000 */
[----:B------:R-:W-:Y:S02]  /*9310*/  ISETP.LT.OR P3, PT, R42, 0x19, !P0 ;  /* 0x000000192a00780c */ /* 0x000fe40004761670 */
[----:B------:R-:W-:-:S05]  /*9320*/  F2FP.F16.E4M3.UNPACK_B R32, R32 ;  /* 0x00000020ff20723e */ /* 0x000fca00020006ff */
[----:B------:R-:W-:-:S05]  /*9330*/  HADD2.F32 R32, -RZ, R32.H0_H0 ;  /* 0x20000020ff207230 */ /* 0x000fca0000004100 */
[----:B------:R-:W-:-:S04]  /*9340*/  FMUL R32, R32, UR21 ;  /* 0x0000001520207c20 */ /* 0x000fc80008400000 */
[----:B------:R-:W-:Y:S01]  /*9350*/  FFMA R32, R23, UR20, R32 ;  /* 0x0000001417207c23 */ /* 0x000fe20008000020 */
[----:B------:R-:W-:-:S04]  /*9360*/  PRMT R23, RZ, 0x7610, R23 ;  /* 0x00007610ff177816 */ /* 0x000fc80000000017 */
[----:B----4-:R-:W-:-:S05]  /*9370*/  F2FP.SATFINITE.E4M3.F32.PACK_AB_MERGE_C R33, RZ, R32, RZ ;  /* 0x00000020ff21723e */ /* 0x010fca00048070ff */
[----:B------:R4:W-:Y:S01]  /*9380*/  @!P2 STG.E.U8 desc[UR16][R30.64+0x11], R33 ;  /* 0x000011211e00a986 */ /* 0x0009e2000c101110 */
[----:B------:R-:W-:Y:S05]  /*9390*/  @P3 BRA `(.L_x_186) ;  /* 0x0000000000043947 */ /* 0x000fea0003800000 */
[----:B------:R0:W5:Y:S02]  /*93a0*/  LDG.E.U8 R23, desc[UR16][R24.64+0x18] ;  /* 0x0000181018177981 */ /* 0x000164000c1e1100 */
.L_x_186:
[----:B------:R-:W-:Y:S05]  /*93b0*/  BSYNC B1 ;  /* 0x0000000000017941 */ /* 0x000fea0003800000 */
.L_x_185:
        /* <DEDUP_REMOVED lines=8> */
[----:B------:R-:W-:-:S05]  /*9440*/  F2FP.SATFINITE.E4M3.F32.PACK_AB_MERGE_C R23, RZ, R23, RZ ;  /* 0x00000017ff17723e */ /* 0x000fca00048070ff */
[----:B------:R0:W-:Y:S01]  /*9450*/  @!P3 STG.E.U8 desc[UR16][R28.64+0x18], R23 ;  /* 0x000018171c00b986 */ /* 0x0001e2000c101110 */
[----:B------:R-:W-:Y:S05]  /*9460*/  @P2 BRA `(.L_x_188) ;  /* 0x0000000000042947 */ /* 0x000fea0003800000 */
[----:B------:R0:W5:Y:S02]  /*9470*/  LDG.E.U8 R22, desc[UR16][R24.64+0x19] ;  /* 0x0000191018167981 */ /* 0x000164000c1e1100 */
.L_x_188:
[----:B------:R-:W-:Y:S05]  /*9480*/  BSYNC B1 ;  /* 0x0000000000017941 */ /* 0x000fea0003800000 */
.L_x_187:
        /* <DEDUP_REMOVED lines=8> */
[----:B0-----:R-:W-:-:S05]  /*9510*/  F2FP.SATFINITE.E4M3.F32.PACK_AB_MERGE_C R23, RZ, R22, RZ ;  /* 0x00000016ff17723e */ /* 0x001fca00048070ff */
[----:B------:R0:W-:Y:S01]  /*9520*/  @!P2 STG.E.U8 desc[UR16][R28.64+0x19], R23 ;  /* 0x000019171c00a986 */ /* 0x0001e2000c101110 */
[----:B------:R-:W-:Y:S05]  /*9530*/  @P3 BRA `(.L_x_190) ;  /* 0x0000000000043947 */ /* 0x000fea0003800000 */
[----:B------:R0:W5:Y:S02]  /*9540*/  LDG.E.U8 R21, desc[UR16][R26.64+0x18] ;  /* 0x000018101a157981 */ /* 0x000164000c1e1100 */
.L_x_190:
[----:B------:R-:W-:Y:S05]  /*9550*/  BSYNC B1 ;  /* 0x0000000000017941 */ /* 0x000fea0003800000 */
.L_x_189:
        /* <DEDUP_REMOVED lines=12> */
.L_x_192:
[----:B------:R-:W-:Y:S05]  /*9620*/  BSYNC B1 ;  /* 0x0000000000017941 */ /* 0x000fea0003800000 */
.L_x_191:
        /* <DEDUP_REMOVED lines=12> */
.L_x_194:
[----:B------:R-:W-:Y:S05]  /*96f0*/  BSYNC B1 ;  /* 0x0000000000017941 */ /* 0x000fea0003800000 */
.L_x_193:
        /* <DEDUP_REMOVED lines=12> */
.L_x_196:
[----:B------:R-:W-:Y:S05]  /*97c0*/  BSYNC B1 ;  /* 0x0000000000017941 */ /* 0x000fea0003800000 */
.L_x_195:
        /* <DEDUP_REMOVED lines=12> */
.L_x_198:
[----:B------:R-:W-:Y:S05]  /*9890*/  BSYNC B1 ;  /* 0x0000000000017941 */ /* 0x000fea0003800000 */
.L_x_197:
        /* <DEDUP_REMOVED lines=12> */
.L_x_200:
[----:B------:R-:W-:Y:S05]  /*9960*/  BSYNC B1 ;  /* 0x0000000000017941 */ /* 0x000fea0003800000 */
.L_x_199:
        /* <DEDUP_REMOVED lines=12> */
.L_x_202:
[----:B------:R-:W-:Y:S05]  /*9a30*/  BSYNC B1 ;  /* 0x0000000000017941 */ /* 0x000fea0003800000 */
.L_x_201:
        /* <DEDUP_REMOVED lines=12> */
.L_x_204:
[----:B------:R-:W-:Y:S05]  /*9b00*/  BSYNC B1 ;  /* 0x0000000000017941 */ /* 0x000fea0003800000 */
.L_x_203:
        /* <DEDUP_REMOVED lines=12> */
.L_x_206:
[----:B------:R-:W-:Y:S05]  /*9bd0*/  BSYNC B1 ;  /* 0x0000000000017941 */ /* 0x000fea0003800000 */
.L_x_205:
        /* <DEDUP_REMOVED lines=12> */
.L_x_208:
[----:B------:R-:W-:Y:S05]  /*9ca0*/  BSYNC B1 ;  /* 0x0000000000017941 */ /* 0x000fea0003800000 */
.L_x_207:
        /* <DEDUP_REMOVED lines=12> */
.L_x_210:
[----:B------:R-:W-:Y:S05]  /*9d70*/  BSYNC B1 ;  /* 0x0000000000017941 */ /* 0x000fea0003800000 */
.L_x_209:
        /* <DEDUP_REMOVED lines=12> */
.L_x_212:
[----:B------:R-:W-:Y:S05]  /*9e40*/  BSYNC B1 ;  /* 0x0000000000017941 */ /* 0x000fea0003800000 */
.L_x_211:
        /* <DEDUP_REMOVED lines=12> */
.L_x_214:
[----:B------:R-:W-:Y:S05]  /*9f10*/  BSYNC B1 ;  /* 0x0000000000017941 */ /* 0x000fea0003800000 */
.L_x_213:
        /* <DEDUP_REMOVED lines=12> */
.L_x_216:
[----:B------:R-:W-:Y:S05]  /*9fe0*/  BSYNC B1 ;  /* 0x0000000000017941 */ /* 0x000fea0003800000 */
.L_x_215:
        /* <DEDUP_REMOVED lines=12> */
.L_x_218:
[----:B------:R-:W-:Y:S05]  /*a0b0*/  BSYNC B1 ;  /* 0x0000000000017941 */ /* 0x000fea0003800000 */
.L_x_217:
        /* <DEDUP_REMOVED lines=12> */
.L_x_220:
[----:B------:R-:W-:Y:S05]  /*a180*/  BSYNC B1 ;  /* 0x0000000000017941 */ /* 0x000fea0003800000 */
.L_x_219:
        /* <DEDUP_REMOVED lines=12> */
.L_x_222:
[----:B------:R-:W-:Y:S05]  /*a250*/  BSYNC B1 ;  /* 0x0000000000017941 */ /* 0x000fea0003800000 */
.L_x_221:
        /* <DEDUP_REMOVED lines=12> */
.L_x_224:
[----:B------:R-:W-:Y:S05]  /*a320*/  BSYNC B1 ;  /* 0x0000000000017941 */ /* 0x000fea0003800000 */
.L_x_223:
        /* <DEDUP_REMOVED lines=12> */
.L_x_226:
[----:B------:R-:W-:Y:S05]  /*a3f0*/  BSYNC B1 ;  /* 0x0000000000017941 */ /* 0x000fea0003800000 */
.L_x_225:
        /* <DEDUP_REMOVED lines=12> */
.L_x_228:
[----:B------:R-:W-:Y:S05]  /*a4c0*/  BSYNC B1 ;  /* 0x0000000000017941 */ /* 0x000fea0003800000 */
.L_x_227:
[----:B-----5:R-:W-:Y:S01]  /*a4d0*/  LOP3.LUT R2, R2, 0xff, RZ, 0xc0, !PT ;  /* 0x000000ff02027812 */ /* 0x020fe200078ec0ff */
[----:B------:R-:W-:Y:S01]  /*a4e0*/  BSSY B1, `(.L_x_229) ;  /* 0x000000b000017945 */ /* 0x000fe20003800000 */
[----:B------:R-:W-:Y:S02]  /*a4f0*/  ISETP.LT.OR P3, PT, R42, 0x41, !P1 ;  /* 0x000000412a00780c */ /* 0x000fe40004f61670 */
[----:B------:R-:W-:-:S05]  /*a500*/  F2FP.F16.E4M3.UNPACK_B R2, R2 ;  /* 0x00000002ff02723e */ /* 0x000fca00020006ff */
[----:B------:R-:W-:-:S05]  /*a510*/  HADD2.F32 R2, -RZ, R2.H0_H0 ;  /* 0x20000002ff027230 */ /* 0x000fca0000004100 */
[----:B0-----:R-:W-:-:S04]  /*a520*/  FMUL R3, R2, UR21 ;  /* 0x0000001502037c20 */ /* 0x001fc80008400000 */
[----:B------:R-:W-:Y:S01]  /*a530*/  FFMA R3, R0, UR20, R3 ;  /* 0x0000001400037c23 */ /* 0x000fe20008000003 */
[----:B------:R-:W-:-:S04]  /*a540*/  PRMT R0, RZ, 0x7610, R0 ;  /* 0x00007610ff007816 */ /* 0x000fc80000000000 */
[----:B------:R-:W-:-:S05]  /*a550*/  F2FP.SATFINITE.E4M3.F32.PACK_AB_MERGE_C R3, RZ, R3, RZ ;  /* 0x00000003ff03723e */ /* 0x000fca00048070ff */
[----:B------:R0:W-:Y:S01]  /*a560*/  @!P2 STG.E.U8 desc[UR16][R28.64+0x41], R3 ;  /* 0x000041031c00a986 */ /* 0x0001e2000c101110 */
[----:B------:R-:W-:Y:S05]  /*a570*/  @P3 BRA `(.L_x_230) ;  /* 0x0000000000043947 */ /* 0x000fea0003800000 */
[----:B------:R0:W5:Y:S02]  /*a580*/  LDG.E.U8 R0, desc[UR16][R26.64+0x40] ;  /* 0x000040101a007981 */ /* 0x000164000c1e1100 */
.L_x_230:
[----:B------:R-:W-:Y:S05]  /*a590*/  BSYNC B1 ;  /* 0x0000000000017941 */ /* 0x000fea0003800000 */
.L_x_229:
[----:B------:R-:W2:Y:S01]  /*a5a0*/  LDL.LU R2, [R1] ;  /* 0x0000000001027983 */ /* 0x000ea20000300800 */
[----:B-----5:R-:W-:Y:S01]  /*a5b0*/  LOP3.LUT R0, R0, 0xff, RZ, 0xc0, !PT ;  /* 0x000000ff00007812 */ /* 0x020fe200078ec0ff */
[----:B------:R-:W-:Y:S01]  /*a5c0*/  BSSY B1, `(.L_x_231) ;  /* 0x000000b000017945 */ /* 0x000fe20003800000 */
[----:B------:R-:W-:Y:S02]  /*a5d0*/  ISETP.LT.OR P2, PT, R42, 0x42, !P1 ;  /* 0x000000422a00780c */ /* 0x000fe40004f41670 */
[----:B------:R-:W-:-:S05]  /*a5e0*/  F2FP.F16.E4M3.UNPACK_B R0, R0 ;  /* 0x00000000ff00723e */ /* 0x000fca00020006ff */
[----:B------:R-:W-:-:S05]  /*a5f0*/  HADD2.F32 R0, -RZ, R0.H0_H0 ;  /* 0x20000000ff007230 */ /* 0x000fca0000004100 */
[----:B------:R-:W-:-:S04]  /*a600*/  FMUL R0, R0, UR21 ;  /* 0x0000001500007c20 */ /* 0x000fc80008400000 */
[----:B--2---:R-:W-:-:S05]  /*a610*/  FFMA R0, R2, UR20, R0 ;  /* 0x0000001402007c23 */ /* 0x004fca0008000000 */
[----:B0-----:R-:W-:Y:S02]  /*a620*/  F2FP.SATFINITE.E4M3.F32.PACK_AB_MERGE_C R3, RZ, R0, RZ ;  /* 0x00000000ff03723e */ /* 0x001fe400048070ff */
[----:B------:R-:W-:-:S03]  /*a630*/  PRMT R0, RZ, 0x7610, R0 ;  /* 0x00007610ff007816 */ /* 0x000fc60000000000 */
[----:B------:R0:W-:Y:S01]  /*a640*/  @!P3 STG.E.U8 desc[UR16][R30.64+0x40], R3 ;  /* 0x000040031e00b986 */ /* 0x0001e2000c101110 */
[----:B------:R-:W-:Y:S05]  /*a650*/  @P2 BRA `(.L_x_232) ;  /* 0x0000000000042947 */ /* 0x000fea0003800000 */
[----:B------:R2:W5:Y:S02]  /*a660*/  LDG.E.U8 R0, desc[UR16][R26.64+0x41] ;  /* 0x000041101a007981 */ /* 0x000564000c1e1100 */
.L_x_232:
[----:B------:R-:W-:Y:S05]  /*a670*/  BSYNC B1 ;  /* 0x0000000000017941 */ /* 0x000fea0003800000 */
.L_x_231:
[----:B------:R-:W3:Y:S01]  /*a680*/  LDL.LU R2, [R1+0x4] ;  /* 0x0000040001027983 */ /* 0x000ee20000300800 */
[----:B-----5:R-:W-:Y:S01]  /*a690*/  LOP3.LUT R0, R0, 0xff, RZ, 0xc0, !PT ;  /* 0x000000ff00007812 */ /* 0x020fe200078ec0ff */
[----:B------:R-:W-:Y:S01]  /*a6a0*/  BSSY B1, `(.L_x_233) ;  /* 0x000000b000017945 */ /* 0x000fe20003800000 */
[----:B------:R-:W-:Y:S02]  /*a6b0*/  ISETP.LT.OR P3, PT, R42, 0x49, !P0 ;  /* 0x000000492a00780c */ /* 0x000fe40004761670 */
[----:B------:R-:W-:-:S05]  /*a6c0*/  F2FP.F16.E4M3.UNPACK_B R0, R0 ;  /* 0x00000000ff00723e */ /* 0x000fca00020006ff */
[----:B------:R-:W-:-:S05]  /*a6d0*/  HADD2.F32 R0, -RZ, R0.H0_H0 ;  /* 0x20000000ff007230 */ /* 0x000fca0000004100 */
[----:B------:R-:W-:-:S04]  /*a6e0*/  FMUL R0, R0, UR21 ;  /* 0x0000001500007c20 */ /* 0x000fc80008400000 */
[----:B---3--:R-:W-:-:S05]  /*a6f0*/  FFMA R0, R2, UR20, R0 ;  /* 0x0000001402007c23 */ /* 0x008fca0008000000 */
[----:B0-----:R-:W-:Y:S02]  /*a700*/  F2FP.SATFINITE.E4M3.F32.PACK_AB_MERGE_C R3, RZ, R0, RZ ;  /* 0x00000000ff03723e */ /* 0x001fe400048070ff */
[----:B------:R-:W-:-:S03]  /*a710*/  PRMT R0, RZ, 0x7610, R0 ;  /* 0x00007610ff007816 */ /* 0x000fc60000000000 */
[----:B------:R0:W-:Y:S01]  /*a720*/  @!P2 STG.E.U8 desc[UR16][R30.64+0x41], R3 ;  /* 0x000041031e00a986 */ /* 0x0001e2000c101110 */
[----:B------:R-:W-:Y:S05]  /*a730*/  @P3 BRA `(.L_x_234) ;  /* 0x0000000000043947 */ /* 0x000fea0003800000 */
[----:B------:R3:W5:Y:S02]  /*a740*/  LDG.E.U8 R0, desc[UR16][R24.64+0x48] ;  /* 0x0000481018007981 */ /* 0x000764000c1e1100 */
.L_x_234:
[----:B------:R-:W-:Y:S05]  /*a750*/  BSYNC B1 ;  /* 0x0000000000017941 */ /* 0x000fea0003800000 */
.L_x_233:
[----:B------:R-:W2:Y:S01]  /*a760*/  LDL.LU R2, [R1+0x8] ;  /* 0x0000080001027983 */ /* 0x000ea20000300800 */
        /* <DEDUP_REMOVED lines=12> */
.L_x_236:
[----:B------:R-:W-:Y:S05]  /*a830*/  BSYNC B1 ;  /* 0x0000000000017941 */ /* 0x000fea0003800000 */
.L_x_235:
        /* <DEDUP_REMOVED lines=13> */
.L_x_238:
[----:B------:R-:W-:Y:S05]  /*a910*/  BSYNC B1 ;  /* 0x0000000000017941 */ /* 0x000fea0003800000 */
.L_x_237:
        /* <DEDUP_REMOVED lines=13> */
.L_x_240:
[----:B------:R-:W-:Y:S05]  /*a9f0*/  BSYNC B1 ;  /* 0x0000000000017941 */ /* 0x000fea0003800000 */
.L_x_239:
        /* <DEDUP_REMOVED lines=13> */
.L_x_242:
[----:B------:R-:W-:Y:S05]  /*aad0*/  BSYNC B1 ;  /* 0x0000000000017941 */ /* 0x000fea0003800000 */
.L_x_241:
        /* <DEDUP_REMOVED lines=13> */
.L_x_244:
[----:B------:R-:W-:Y:S05]  /*abb0*/  BSYNC B1 ;  /* 0x0000000000017941 */ /* 0x000fea0003800000 */
.L_x_243:
        /* <DEDUP_REMOVED lines=13> */
.L_x_246:
[----:B------:R-:W-:Y:S05]  /*ac90*/  BSYNC B1 ;  /* 0x0000000000017941 */ /* 0x000fea0003800000 */
.L_x_245:
        /* <DEDUP_REMOVED lines=13> */
.L_x_248:
[----:B------:R-:W-:Y:S05]  /*ad70*/  BSYNC B1 ;  /* 0x0000000000017941 */ /* 0x000fea0003800000 */
.L_x_247:
        /* <DEDUP_REMOVED lines=13> */
.L_x_250:
[----:B------:R-:W-:Y:S05]  /*ae50*/  BSYNC B1 ;  /* 0x0000000000017941 */ /* 0x000fea0003800000 */
.L_x_249:
        /* <DEDUP_REMOVED lines=13> */
.L_x_252:
[----:B------:R-:W-:Y:S05]  /*af30*/  BSYNC B1 ;  /* 0x0000000000017941 */ /* 0x000fea0003800000 */
.L_x_251:
        /* <DEDUP_REMOVED lines=13> */
.L_x_254:
[----:B------:R-:W-:Y:S05]  /*b010*/  BSYNC B1 ;  /* 0x0000000000017941 */ /* 0x000fea0003800000 */
.L_x_253:
        /* <DEDUP_REMOVED lines=13> */
.L_x_256:
[----:B------:R-:W-:Y:S05]  /*b0f0*/  BSYNC B1 ;  /* 0x0000000000017941 */ /* 0x000fea0003800000 */
.L_x_255:
        /* <DEDUP_REMOVED lines=13> */
.L_x_258:
[----:B------:R-:W-:Y:S05]  /*b1d0*/  BSYNC B1 ;  /* 0x0000000000017941 */ /* 0x000fea0003800000 */
.L_x_257:
        /* <DEDUP_REMOVED lines=13> */
.L_x_260:
[----:B------:R-:W-:Y:S05]  /*b2b0*/  BSYNC B1 ;  /* 0x0000000000017941 */ /* 0x000fea0003800000 */
.L_x_259:
        /* <DEDUP_REMOVED lines=13> */
.L_x_262:
[----:B------:R-:W-:Y:S05]  /*b390*/  BSYNC B1 ;  /* 0x0000000000017941 */ /* 0x000fea0003800000 */
.L_x_261:
        /* <DEDUP_REMOVED lines=13> */
.L_x_264:
[----:B------:R-:W-:Y:S05]  /*b470*/  BSYNC B1 ;  /* 0x0000000000017941 */ /* 0x000fea0003800000 */
.L_x_263:
        /* <DEDUP_REMOVED lines=13> */
.L_x_266:
[----:B------:R-:W-:Y:S05]  /*b550*/  BSYNC B1 ;  /* 0x0000000000017941 */ /* 0x000fea0003800000 */
.L_x_265:
        /* <DEDUP_REMOVED lines=13> */
.L_x_268:
[----:B------:R-:W-:Y:S05]  /*b630*/  BSYNC B1 ;  /* 0x0000000000017941 */ /* 0x000fea0003800000 */
.L_x_267:
        /* <DEDUP_REMOVED lines=13> */
.L_x_270:
[----:B------:R-:W-:Y:S05]  /*b710*/  BSYNC B1 ;  /* 0x0000000000017941 */ /* 0x000fea0003800000 */
.L_x_269:
        /* <DEDUP_REMOVED lines=13> */
.L_x_272:
[----:B------:R-:W-:Y:S05]  /*b7f0*/  BSYNC B1 ;  /* 0x0000000000017941 */ /* 0x000fea0003800000 */
.L_x_271:
        /* <DEDUP_REMOVED lines=13> */
.L_x_274:
[----:B------:R-:W-:Y:S05]  /*b8d0*/  BSYNC B1 ;  /* 0x0000000000017941 */ /* 0x000fea0003800000 */
.L_x_273:
        /* <DEDUP_REMOVED lines=13> */
.L_x_276:
[----:B------:R-:W-:Y:S05]  /*b9b0*/  BSYNC B1 ;  /* 0x0000000000017941 */ /* 0x000fea0003800000 */
.L_x_275:
        /* <DEDUP_REMOVED lines=13> */
.L_x_278:
[----:B------:R-:W-:Y:S05]  /*ba90*/  BSYNC B1 ;  /* 0x0000000000017941 */ /* 0x000fea0003800000 */
.L_x_277:
        /* <DEDUP_REMOVED lines=13> */
.L_x_280:
[----:B------:R-:W-:Y:S05]  /*bb70*/  BSYNC B1 ;  /* 0x0000000000017941 */ /* 0x000fea0003800000 */
.L_x_279:
        /* <DEDUP_REMOVED lines=13> */
.L_x_282:
[----:B------:R-:W-:Y:S05]  /*bc50*/  BSYNC B1 ;  /* 0x0000000000017941 */ /* 0x000fea0003800000 */
.L_x_281:
        /* <DEDUP_REMOVED lines=13> */
.L_x_284:
[----:B------:R-:W-:Y:S05]  /*bd30*/  BSYNC B1 ;  /* 0x0000000000017941 */ /* 0x000fea0003800000 */
.L_x_283:
        /* <DEDUP_REMOVED lines=13> */
.L_x_286:
[----:B------:R-:W-:Y:S05]  /*be10*/  BSYNC B1 ;  /* 0x0000000000017941 */ /* 0x000fea0003800000 */
.L_x_285:
        /* <DEDUP_REMOVED lines=13> */
.L_x_288:
[----:B------:R-:W-:Y:S05]  /*bef0*/  BSYNC B1 ;  /* 0x0000000000017941 */ /* 0x000fea0003800000 */
.L_x_287:
[----:B------:R-:W-:Y:S05]  /*bf00*/  @P1 BRA `(.L_x_289) ;  /* 0x0000002000ac1947 */ /* 0x000fea0003800000 */
[----:B------:R-:W2:Y:S01]  /*bf10*/  LDL.LU R2, [R1+0x74] ;  /* 0x0000740001027983 */ /* 0x000ea20000300800 */
[----:B-----5:R-:W-:-:S04]  /*bf20*/  LOP3.LUT R0, R0, 0xff, RZ, 0xc0, !PT ;  /* 0x000000ff00007812 */ /* 0x020fc800078ec0ff */
[----:B------:R-:W-:-:S05]  /*bf30*/  F2FP.F16.E4M3.UNPACK_B R0, R0 ;  /* 0x00000000ff00723e */ /* 0x000fca00020006ff */
[----:B------:R-:W-:-:S05]  /*bf40*/  HADD2.F32 R0, -RZ, R0.H0_H0 ;  /* 0x20000000ff007230 */ /* 0x000fca0000004100 */
[----:B------:R-:W-:-:S04]  /*bf50*/  FMUL R0, R0, UR21 ;  /* 0x0000001500007c20 */ /* 0x000fc80008400000 */
[----:B--2---:R-:W-:-:S05]  /*bf60*/  FFMA R0, R2, UR20, R0 ;  /* 0x0000001402007c23 */ /* 0x004fca0008000000 */
[----:B0-----:R-:W-:-:S05]  /*bf70*/  F2FP.SATFINITE.E4M3.F32.PACK_AB_MERGE_C R3, RZ, R0, RZ ;  /* 0x00000000ff03723e */ /* 0x001fca00048070ff */
[----:B------:R0:W-:Y:S01]  /*bf80*/  STG.E.U8 desc[UR16][R30.64+0x79], R3 ;  /* 0x000079031e007986 */ /* 0x0001e2000c101110 */
[----:B------:R-:W-:Y:S05]  /*bf90*/  BRA `(.L_x_289) ;  /* 0x0000002000887947 */ /* 0x000fea0003800000 */
.L_x_32:
[C---:B------:R-:W-:Y:S01]  /*bfa0*/  ISETP.GE.AND P3, PT, R41.reuse, 0x1, PT ;  /* 0x000000012900780c */ /* 0x040fe20003f66270 */
[----:B------:R-:W2:Y:S01]  /*bfb0*/  LDL.LU R227, [R1+0x10] ;  /* 0x0000100001e37983 */ /* 0x000ea20000300800 */
[----:B------:R-:W-:Y:S01]  /*bfc0*/  ISETP.GE.AND P2, PT, R41, 0x9, PT ;  /* 0x000000092900780c */ /* 0x000fe20003f46270 */
[----:B------:R-:W-:Y:S01]  /*bfd0*/  FMUL R225, R225, UR20 ;  /* 0x00000014e1e17c20 */ /* 0x000fe20008400000 */
[----:B------:R-:W-:Y:S01]  /*bfe0*/  ISETP.LT.OR P0, PT, R42, 0x1, !P3 ;  /* 0x000000012a00780c */ /* 0x000fe20005f01670 */
[----:B------:R-:W-:Y:S01]  /*bff0*/  FMUL R226, R226, UR20 ;  /* 0x00000014e2e27c20 */ /* 0x000fe20008400000 */
[C---:B------:R-:W-:Y:S01]  /*c000*/  ISETP.LT.OR P1, PT, R42.reuse, 0x2, !P3 ;  /* 0x000000022a00780c */ /* 0x040fe20005f21670 */
[----:B------:R-:W-:Y:S01]  /*c010*/  FMUL R223, R223, UR20 ;  /* 0x00000014dfdf7c20 */ /* 0x000fe20008400000 */
[----:B------:R-:W-:Y:S01]  /*c020*/  ISETP.LT.OR P6, PT, R42, 0x2, !P2 ;  /* 0x000000022a00780c */ /* 0x000fe200057c1670 */
[----:B------:R-:W-:Y:S01]  /*c030*/  FMUL R224, R224, UR20 ;  /* 0x00000014e0e07c20 */ /* 0x000fe20008400000 */
[----:B------:R-:W-:-:S02]  /*c040*/  F2FP.SATFINITE.E4M3.F32.PACK_AB_MERGE_C R33, RZ, R226, RZ ;  /* 0x000000e2ff21723e */ /* 0x000fc400048070ff */
[----:B------:R-:W-:Y:S01]  /*c050*/  F2FP.SATFINITE.E4M3.F32.PACK_AB_MERGE_C R225, RZ, R225, RZ ;  /* 0x000000e1ffe1723e */ /* 0x000fe200048070ff */
[----:B------:R-:W-:Y:S01]  /*c060*/  FMUL R222, R222, UR20 ;  /* 0x00000014dede7c20 */ /* 0x000fe20008400000 */
[C---:B------:R-:W-:Y:S01]  /*c070*/  ISETP.LT.OR P5, PT, R42.reuse, 0x1, !P2 ;  /* 0x000000012a00780c */ /* 0x040fe200057a1670 */
[----:B------:R-:W-:Y:S01]  /*c080*/  FMUL R221, R221, UR20 ;  /* 0x00000014dddd7c20 */ /* 0x000fe20008400000 */
[----:B------:R-:W-:Y:S01]  /*c090*/  F2FP.SATFINITE.E4M3.F32.PACK_AB_MERGE_C R223, RZ, R223, RZ ;  /* 0x000000dfffdf723e */ /* 0x000fe200048070ff */
[----:B------:R0:W-:Y:S01]  /*c0a0*/  @!P0 STG.E.U8 desc[UR16][R24.64], R33 ;  /* 0x0000002118008986 */ /* 0x0001e2000c101110 */
[----:B------:R-:W-:-:S03]  /*c0b0*/  ISETP.LT.OR P0, PT, R42, 0x9, !P3 ;  /* 0x000000092a00780c */ /* 0x000fc60005f01670 */
[----:B------:R-:W-:Y:S01]  /*c0c0*/  @!P1 STG.E.U8 desc[UR16][R24.64+0x1], R225 ;  /* 0x000001e118009986 */ /* 0x000fe2000c101110 */
[----:B------:R-:W-:-:S03]  /*c0d0*/  ISETP.LT.OR P1, PT, R42, 0xa, !P3 ;  /* 0x0000000a2a00780c */ /* 0x000fc60005f21670 */
[----:B------:R-:W-:Y:S01]  /*c0e0*/  @!P6 STG.E.U8 desc[UR16][R26.64+0x1], R223 ;  /* 0x000001df1a00e986 */ /* 0x000fe2000c101110 */
[----:B------:R-:W-:Y:S01]  /*c0f0*/  ISETP.LT.OR P6, PT, R42, 0xa, !P2 ;  /* 0x0000000a2a00780c */ /* 0x000fe200057c1670 */
[----:B------:R-:W-:Y:S01]  /*c100*/  FMUL R219, R219, UR20 ;  /* 0x00000014dbdb7c20 */ /* 0x000fe20008400000 */
[----:B------:R-:W-:Y:S01]  /*c110*/  F2FP.SATFINITE.E4M3.F32.PACK_AB_MERGE_C R35, RZ, R224, RZ ;  /* 0x000000e0ff23723e */ /* 0x000fe200048070ff */
[----:B------:R-:W-:Y:S01]  /*c120*/  FMUL R220, R220, UR20 ;  /* 0x00000014dcdc7c20 */ /* 0x000fe20008400000 */
[----:B0-----:R-:W-:Y:S01]  /*c130*/  F2FP.SATFINITE.E4M3.F32.PACK_AB_MERGE_C R33, RZ, R222, RZ ;  /* 0x000000deff21723e */ /* 0x001fe200048070ff */
[----:B------:R-:W-:Y:S01]  /*c140*/  FMUL R218, R218, UR20 ;  /* 0x00000014dada7c20 */ /* 0x000fe20008400000 */
[----:B------:R-:W-:Y:S01]  /*c150*/  F2FP.SATFINITE.E4M3.F32.PACK_AB_MERGE_C R221, RZ, R221, RZ ;  /* 0x000000ddffdd723e */ /* 0x000fe200048070ff */
[----:B------:R0:W-:Y:S01]  /*c160*/  @!P5 STG.E.U8 desc[UR16][R26.64], R35 ;  /* 0x000000231a00d986 */ /* 0x0001e2000c101110 */
[C---:B------:R-:W-:Y:S02]  /*c170*/  ISETP.LT.OR P5, PT, R42.reuse, 0x9, !P2 ;  /* 0x000000092a00780c */ /* 0x040fe400057a1670 */
[----:B------:R-:W-:Y:S01]  /*c180*/  F2FP.SATFINITE.E4M3.F32.PACK_AB_MERGE_C R219, RZ, R219, RZ ;  /* 0x000000dbffdb723e */ /* 0x000fe200048070ff */
[----:B------:R1:W-:Y:S01]  /*c190*/  @!P0 STG.E.U8 desc[UR16][R24.64+0x8], R33 ;  /* 0x0000082118008986 */ /* 0x0003e2000c101110 */
[----:B------:R-:W-:-:S03]  /*c1a0*/  ISETP.LT.OR P0, PT, R42, 0x11, !P3 ;  /* 0x000000112a00780c */ /* 0x000fc60005f01670 */
[----:B------:R-:W-:Y:S01]  /*c1b0*/  @!P1 STG.E.U8 desc[UR16][R24.64+0x9], R221 ;  /* 0x000009dd18009986 */ /* 0x000fe2000c101110 */
[----:B------:R-:W-:-:S03]  /*c1c0*/  ISETP.LT.OR P1, PT, R42, 0x12, !P3 ;  /* 0x000000122a00780c */ /* 0x000fc60005f21670 */
[----:B------:R-:W-:Y:S01]  /*c1d0*/  @!P6 STG.E.U8 desc[UR16][R26.64+0x9], R219 ;  /* 0x000009db1a00e986 */ /* 0x000fe2000c101110 */
[C---:B------:R-:W-:Y:S01]  /*c1e0*/  ISETP.LT.OR P6, PT, R42.reuse, 0x12, !P2 ;  /* 0x000000122a00780c */ /* 0x040fe200057c1670 */
[----:B------:R-:W-:Y:S01]  /*c1f0*/  FMUL R217, R217, UR20 ;  /* 0x00000014d9d97c20 */ /* 0x000fe20008400000 */
[----:B0-----:R-:W-:Y:S01]  /*c200*/  F2FP.SATFINITE.E4M3.F32.PACK_AB_MERGE_C R35, RZ, R220, RZ ;  /* 0x000000dcff23723e */ /* 0x001fe200048070ff */
[----:B------:R-:W-:Y:S01]  /*c210*/  FMUL R215, R215, UR20 ;  /* 0x00000014d7d77c20 */ /* 0x000fe20008400000 */
[----:B------:R-:W3:Y:S01]  /*c220*/  LDL.LU R226, [R1+0xc] ;  /* 0x00000c0001e27983 */ /* 0x000ee20000300800 */
[----:B-1----:R-:W-:Y:S02]  /*c230*/  F2FP.SATFINITE.E4M3.F32.PACK_AB_MERGE_C R33, RZ, R218, RZ ;  /* 0x000000daff21723e */ /* 0x002fe400048070ff */
[----:B------:R-:W-:Y:S01]  /*c240*/  F2FP.SATFINITE.E4M3.F32.PACK_AB_MERGE_C R217, RZ, R217, RZ ;  /* 0x000000d9ffd9723e */ /* 0x000fe200048070ff */
[----:B------:R0:W-:Y:S01]  /*c250*/  @!P5 STG.E.U8 desc[UR16][R26.64+0x8], R35 ;  /* 0x000008231a00d986 */ /* 0x0001e2000c101110 */
[----:B------:R-:W-:-:S02]  /*c260*/  ISETP.LT.OR P5, PT, R42, 0x11, !P2 ;  /* 0x000000112a00780c */ /* 0x000fc400057a1670 */
[----:B------:R-:W-:Y:S01]  /*c270*/  F2FP.SATFINITE.E4M3.F32.PACK_AB_MERGE_C R215, RZ, R215, RZ ;  /* 0x000000d7ffd7723e */ /* 0x000fe200048070ff */
[----:B------:R-:W4:Y:S01]  /*c280*/  LDL.LU R224, [R1+0x8] ;  /* 0x0000080001e07983 */ /* 0x000f220000300800 */
[----:B------:R-:W-:-:S03]  /*c290*/  FMUL R216, R216, UR20 ;  /* 0x00000014d8d87c20 */ /* 0x000fc60008400000 */
[----:B------:R-:W3:Y:S04]  /*c2a0*/  LDL.LU R225, [R1+0x4] ;  /* 0x0000040001e17983 */ /* 0x000ee80000300800 */
[----:B------:R-:W4:Y:S01]  /*c2b0*/  LDL.LU R223, [R1] ;  /* 0x0000000001df7983 */ /* 0x000f220000300800 */
[----:B0-----:R-:W-:Y:S01]  /*c2c0*/  F2FP.SATFINITE.E4M3.F32.PACK_AB_MERGE_C R35, RZ, R216, RZ ;  /* 0x000000d8ff23723e */ /* 0x001fe200048070ff */
[----:B------:R-:W-:Y:S01]  /*c2d0*/  FMUL R214, R214, UR20 ;  /* 0x00000014d6d67c20 */ /* 0x000fe20008400000 */
[----:B------:R-:W-:Y:S01]  /*c2e0*/  FMUL R213, R213, UR20 ;  /* 0x00000014d5d57c20 */ /* 0x000fe20008400000 */
[----:B------:R0:W-:Y:S01]  /*c2f0*/  @!P0 STG.E.U8 desc[UR16][R24.64+0x10], R33 ;  /* 0x0000102118008986 */ /* 0x0001e2000c101110 */
[----:B------:R-:W-:Y:S01]  /*c300*/  ISETP.LT.OR P0, PT, R42, 0x19, !P3 ;  /* 0x000000192a00780c */ /* 0x000fe20005f01670 */
[----:B------:R-:W-:Y:S01]  /*c310*/  FMUL R211, R211, UR20 ;  /* 0x00000014d3d37c20 */ /* 0x000fe20008400000 */
[----:B------:R-:W-:Y:S01]  /*c320*/  FMUL R212, R212, UR20 ;  /* 0x00000014d4d47c20 */ /* 0x000fe20008400000 */
[----:B------:R-:W-:Y:S01]  /*c330*/  @!P1 STG.E.U8 desc[UR16][R24.64+0x11], R217 ;  /* 0x000011d918009986 */ /* 0x000fe2000c101110 */
[----:B------:R-:W-:Y:S01]  /*c340*/  ISETP.LT.OR P1, PT, R42, 0x1a, !P3 ;  /* 0x0000001a2a00780c */ /* 0x000fe20005f21670 */
[----:B------:R-:W-:Y:S01]  /*c350*/  FMUL R210, R210, UR20 ;  /* 0x00000014d2d27c20 */ /* 0x000fe20008400000 */
[----:B------:R-:W-:Y:S01]  /*c360*/  F2FP.SATFINITE.E4M3.F32.PACK_AB_MERGE_C R213, RZ, R213, RZ ;  /* 0x000000d5ffd5723e */ /* 0x000fe200048070ff */
[----:B------:R-:W-:Y:S01]  /*c370*/  @!P6 STG.E.U8 desc[UR16][R26.64+0x11], R215 ;  /* 0x000011d71a00e986 */ /* 0x000fe2000c101110 */
[C---:B------:R-:W-:Y:S01]  /*c380*/  ISETP.LT.OR P6, PT, R42.reuse, 0x1a, !P2 ;  /* 0x0000001a2a00780c */ /* 0x040fe200057c1670 */
[----:B------:R-:W-:Y:S01]  /*c390*/  FMUL R209, R209, UR20 ;  /* 0x00000014d1d17c20 */ /* 0x000fe20008400000 */
[----:B------:R-:W-:Y:S01]  /*c3a0*/  F2FP.SATFINITE.E4M3.F32.PACK_AB_MERGE_C R211, RZ, R211, RZ ;  /* 0x000000d3ffd3723e */ /* 0x000fe200048070ff */
[----:B------:R1:W-:Y:S01]  /*c3b0*/  @!P5 STG.E.U8 desc[UR16][R26.64+0x10], R35 ;  /* 0x000010231a00d986 */ /* 0x0003e2000c101110 */
[----:B0-----:R-:W-:Y:S01]  /*c3c0*/  F2FP.SATFINITE.E4M3.F32.PACK_AB_MERGE_C R33, RZ, R214, RZ ;  /* 0x000000d6ff21723e */ /* 0x001fe200048070ff */
[----:B------:R-:W-:Y:S01]  /*c3d0*/  FMUL R207, R207, UR20 ;  /* 0x00000014cfcf7c20 */ /* 0x000fe20008400000 */
[----:B------:R-:W-:Y:S01]  /*c3e0*/  ISETP.LT.OR P5, PT, R42, 0x19, !P2 ;  /* 0x000000192a00780c */ /* 0x000fe200057a1670 */
[----:B------:R-:W-:Y:S01]  /*c3f0*/  FMUL R208, R208, UR20 ;  /* 0x00000014d0d07c20 */ /* 0x000fe20008400000 */
[----:B------:R-:W-:Y:S01]  /*c400*/  F2FP.SATFINITE.E4M3.F32.PACK_AB_MERGE_C R209, RZ, R209, RZ ;  /* 0x000000d1ffd1723e */ /* 0x000fe200048070ff */
[----:B------:R0:W-:Y:S01]  /*c410*/  @!P0 STG.E.U8 desc[UR16][R24.64+0x18], R33 ;  /* 0x0000182118008986 */ /* 0x0001e2000c101110 */
[----:B------:R-:W-:Y:S01]  /*c420*/  ISETP.LT.OR P0, PT, R42, 0x21, !P3 ;  /* 0x000000212a00780c */ /* 0x000fe20005f01670 */
[----:B------:R-:W-:Y:S01]  /*c430*/  FMUL R206, R206, UR20 ;  /* 0x00000014cece7c20 */ /* 0x000fe20008400000 */
[----:B------:R-:W-:Y:S01]  /*c440*/  F2FP.SATFINITE.E4M3.F32.PACK_AB_MERGE_C R207, RZ, R207, RZ ;  /* 0x000000cfffcf723e */ /* 0x000fe200048070ff */
[----:B------:R-:W-:Y:S01]  /*c450*/  @!P1 STG.E.U8 desc[UR16][R24.64+0x19], R213 ;  /* 0x000019d518009986 */ /* 0x000fe2000c101110 */
[C---:B------:R-:W-:Y:S01]  /*c460*/  ISETP.LT.OR P1, PT, R42.reuse, 0x22, !P3 ;  /* 0x000000222a00780c */ /* 0x040fe20005f21670 */
[----:B------:R-:W-:Y:S01]  /*c470*/  FMUL R205, R205, UR20 ;  /* 0x00000014cdcd7c20 */ /* 0x000fe20008400000 */
[----:B-1----:R-:W-:Y:S01]  /*c480*/  F2FP.SATFINITE.E4M3.F32.PACK_AB_MERGE_C R35, RZ, R212, RZ ;  /* 0x000000d4ff23723e */ /* 0x002fe200048070ff */
[----:B------:R-:W-:Y:S01]  /*c490*/  @!P6 STG.E.U8 desc[UR16][R26.64+0x19], R211 ;  /* 0x000019d31a00e986 */ /* 0x000fe2000c101110 */
[----:B------:R-:W-:Y:S01]  /*c4a0*/  ISETP.LT.OR P6, PT, R42, 0x22, !P2 ;  /* 0x000000222a00780c */ /* 0x000fe200057c1670 */
        /* <DEDUP_REMOVED lines=9> */
[C---:B------:R-:W-:Y:S01]  /*c540*/  ISETP.LT.OR P0, PT, R42.reuse, 0x29, !P3 ;  /* 0x000000292a00780c */ /* 0x040fe20005f01670 */
[----:B------:R-:W-:Y:S01]  /*c550*/  FMUL R201, R201, UR20 ;  /* 0x00000014c9c97c20 */ /* 0x000fe20008400000 */
[----:B------:R-:W-:Y:S01]  /*c560*/  FMUL R199, R199, UR20 ;  /* 0x00000014c7c77c20 */ /* 0x000fe20008400000 */
[----:B------:R-:W-:Y:S01]  /*c570*/  @!P1 STG.E.U8 desc[UR16][R24.64+0x21], R209 ;  /* 0x000021d118009986 */ /* 0x000fe2000c101110 */
[----:B------:R-:W-:Y:S01]  /*c580*/  ISETP.LT.OR P1, PT, R42, 0x2a, !P3 ;  /* 0x0000002a2a00780c */ /* 0x000fe20005f21670 */
        /* <DEDUP_REMOVED lines=9> */
[C---:B------:R-:W-:Y:S01]  /*c620*/  ISETP.LT.OR P5, PT, R42.reuse, 0x29, !P2 ;  /* 0x000000292a00780c */ /* 0x040fe200057a1670 */
[----:B------:R-:W-:Y:S01]  /*c630*/  FMUL R195, R195, UR20 ;  /* 0x00000014c3c37c20 */ /* 0x000fe20008400000 */
[----:B------:R-:W-:Y:S01]  /*c640*/  F2FP.SATFINITE.E4M3.F32.PACK_AB_MERGE_C R199, RZ, R199, RZ ;  /* 0x000000c7ffc7723e */ /* 0x000fe200048070ff */
[----:B------:R0:W-:Y:S01]  /*c650*/  @!P0 STG.E.U8 desc[UR16][R24.64+0x28], R33 ;  /* 0x0000282118008986 */ /* 0x0001e2000c101110 */
[----:B------:R-:W-:Y:S01]  /*c660*/  ISETP.LT.OR P0, PT, R42, 0x31, !P3 ;  /* 0x000000312a00780c */ /* 0x000fe20005f01670 */
[----:B------:R-:W-:Y:S01]  /*c670*/  FMUL R196, R196, UR20 ;  /* 0x00000014c4c47c20 */ /* 0x000fe20008400000 */
[----:B------:R-:W-:Y:S01]  /*c680*/  F2FP.SATFINITE.E4M3.F32.PACK_AB_MERGE_C R197, RZ, R197, RZ ;  /* 0x000000c5ffc5723e */ /* 0x000fe200048070ff */
[----:B------:R-:W-:Y:S01]  /*c690*/  @!P1 STG.E.U8 desc[UR16][R24.64+0x29], R205 ;  /* 0x000029cd18009986 */ /* 0x000fe2000c101110 */
[----:B------:R-:W-:Y:S01]  /*c6a0*/  ISETP.LT.OR P1, PT, R42, 0x32, !P3 ;  /* 0x000000322a00780c */ /* 0x000fe20005f21670 */
[----:B------:R-:W-:Y:S01]  /*c6b0*/  FMUL R194, R194, UR20 ;  /* 0x00000014c2c27c20 */ /* 0x000fe20008400000 */
[----:B-1----:R-:W-:Y:S01]  /*c6c0*/  F2FP.SATFINITE.E4M3.F32.PACK_AB_MERGE_C R35, RZ, R204, RZ ;  /* 0x000000ccff23723e */ /* 0x002fe200048070ff */
        /* <DEDUP_REMOVED lines=85> */
[----:B------:R-:W-:Y:S01]  /*cc20*/  F2FP.SATFINITE.E4M3.F32.PACK_AB_MERGE_C R171, RZ, R171, RZ ;  /* 0x000000abffab723e */ /* 0x000fe200048070ff */
        /* <DEDUP_REMOVED lines=27> */
[----:B------:R-:W-:Y:S01]  /*cde0*/  ISETP.LT.OR P5, PT, R42, 0x61, !P3 ;  /* 0x000000612a00780c */ /* 0x000fe20005fa1670 */
[----:B------:R-:W-:Y:S01]  /*cdf0*/  FMUL R161, R161, UR20 ;  /* 0x00000014a1a17c20 */ /* 0x000fe20008400000 */
[----:B0-----:R-:W-:Y:S01]  /*ce00*/  F2FP.SATFINITE.E4M3.F32.PACK_AB_MERGE_C R33, RZ, R178, RZ ;  /* 0x000000b2ff21723e */ /* 0x001fe200048070ff */
[----:B------:R-:W-:Y:S01]  /*ce10*/  FMUL R160, R160, UR20 ;  /* 0x00000014a0a07c20 */ /* 0x000fe20008400000 */
[----:B------:R-:W-:Y:S01]  /*ce20*/  FMUL R159, R159, UR20 ;  /* 0x000000149f9f7c20 */ /* 0x000fe20008400000 */
[----:B------:R-:W-:Y:S01]  /*ce30*/  FMUL R157, R157, UR20 ;  /* 0x000000149d9d7c20 */ /* 0x000fe20008400000 */
[----:B------:R-:W-:Y:S01]  /*ce40*/  F2FP.SATFINITE.E4M3.F32.PACK_AB_MERGE_C R161, RZ, R161, RZ ;  /* 0x000000a1ffa1723e */ /* 0x000fe200048070ff */
[----:B------:R-:W-:Y:S01]  /*ce50*/  FMUL R158, R158, UR20 ;  /* 0x000000149e9e7c20 */ /* 0x000fe20008400000 */
[----:B------:R-:W-:Y:S01]  /*ce60*/  FMUL R156, R156, UR20 ;  /* 0x000000149c9c7c20 */ /* 0x000fe20008400000 */
[----:B------:R-:W-:Y:S01]  /*ce70*/  @!P6 STG.E.U8 desc[UR16][R24.64+0x61], R177 ;  /* 0x000061b11800e986 */ /* 0x000fe2000c101110 */
[C---:B------:R-:W-:Y:S01]  /*ce80*/  ISETP.LT.OR P6, PT, R42.reuse, 0x69, !P3 ;  /* 0x000000692a00780c */ /* 0x040fe20005fc1670 */
[----:B------:R-:W-:Y:S01]  /*ce90*/  FMUL R155, R155, UR20 ;  /* 0x000000149b9b7c20 */ /* 0x000fe20008400000 */
[----:B-1----:R-:W-:Y:S01]  /*cea0*/  F2FP.SATFINITE.E4M3.F32.PACK_AB_MERGE_C R35, RZ, R176, RZ ;  /* 0x000000b0ff23723e */ /* 0x002fe200048070ff */
[----:B------:R0:W-:Y:S01]  /*ceb0*/  @!P5 STG.E.U8 desc[UR16][R24.64+0x60], R33 ;  /* 0x000060211800d986 */ /* 0x0001e2000c101110 */
        /* <DEDUP_REMOVED lines=10> */
[----:B------:R-:W-:Y:S01]  /*cf60*/  F2FP.SATFINITE.E4M3.F32.PACK_AB_MERGE_C R155, RZ, R155, RZ ;  /* 0x0000009bff9b723e */ /* 0x000fe200048070ff */
[----:B------:R1:W-:Y:S01]  /*cf70*/  @!P6 STG.E.U8 desc[UR16][R24.64+0x68], R37 ;  /* 0x000068251800e986 */ /* 0x0003e2000c101110 */
[C---:B------:R-:W-:Y:S01]  /*cf80*/  ISETP.LT.OR P6, PT, R42.reuse, 0x71, !P3 ;  /* 0x000000712a00780c */ /* 0x040fe20005fc1670 */
[----:B------:R-:W-:Y:S01]  /*cf90*/  FMUL R23, R23, UR20 ;  /* 0x0000001417177c20 */ /* 0x000fe20008400000 */
[----:B0-----:R-:W-:Y:S01]  /*cfa0*/  F2FP.SATFINITE.E4M3.F32.PACK_AB_MERGE_C R33, RZ, R172, RZ ;  /* 0x000000acff21723e */ /* 0x001fe200048070ff */
        /* <DEDUP_REMOVED lines=15> */
[C---:B------:R-:W-:Y:S01]  /*d0a0*/  ISETP.LT.OR P6, PT, R42.reuse, 0x79, !P3 ;  /* 0x000000792a00780c */ /* 0x040fe20005fc1670 */
[----:B------:R-:W-:Y:S01]  /*d0b0*/  FMUL R17, R17, UR20 ;  /* 0x0000001411117c20 */ /* 0x000fe20008400000 */
[----:B------:R-:W-:Y:S01]  /*d0c0*/  ISETP.LT.OR P3, PT, R42, 0x7a, !P3 ;  /* 0x0000007a2a00780c */ /* 0x000fe20005f61670 */
[----:B------:R-:W-:Y:S01]  /*d0d0*/  @!P0 STG.E.U8 desc[UR16][R24.64+0x71], R169 ;  /* 0x000071a918008986 */ /* 0x000fe2000c101110 */
[----:B0-----:R-:W-:Y:S01]  /*d0e0*/  F2FP.SATFINITE.E4M3.F32.PACK_AB_MERGE_C R33, RZ, R168, RZ ;  /* 0x000000a8ff21723e */ /* 0x001fe200048070ff */
[----:B------:R-:W-:Y:S01]  /*d0f0*/  FMUL R18, R18, UR20 ;  /* 0x0000001412127c20 */ /* 0x000fe20008400000 */
[C---:B------:R-:W-:Y:S01]  /*d100*/  ISETP.GE.AND P0, PT, R41.reuse, 0x89, PT ;  /* 0x000000892900780c */ /* 0x040fe20003f06270 */
[----:B------:R-:W-:Y:S01]  /*d110*/  FMUL R16, R16, UR20 ;  /* 0x0000001410107c20 */ /* 0x000fe20008400000 */
[----:B------:R-:W-:Y:S01]  /*d120*/  F2FP.SATFINITE.E4M3.F32.PACK_AB_MERGE_C R21, RZ, R21, RZ ;  /* 0x00000015ff15723e */ /* 0x000fe200048070ff */
[----:B------:R0:W-:Y:S01]  /*d130*/  @!P1 STG.E.U8 desc[UR16][R26.64+0x70], R33 ;  /* 0x000070211a009986 */ /* 0x0001e2000c101110 */
[----:B------:R-:W-:Y:S01]  /*d140*/  ISETP.GE.AND P1, PT, R41, 0x81, PT ;  /* 0x000000812900780c */ /* 0x000fe20003f26270 */
[----:B------:R-:W-:Y:S01]  /*d150*/  FMUL R15, R15, UR20 ;  /* 0x000000140f0f7c20 */ /* 0x000fe20008400000 */
[----:B-1----:R-:W-:Y:S01]  /*d160*/  F2FP.SATFINITE.E4M3.F32.PACK_AB_MERGE_C R35, RZ, R166, RZ ;  /* 0x000000a6ff23723e */ /* 0x002fe200048070ff */
[----:B------:R-:W-:Y:S01]  /*d170*/  @!P5 STG.E.U8 desc[UR16][R26.64+0x71], R167 ;  /* 0x000071a71a00d986 */ /* 0x000fe2000c101110 */
[C---:B------:R-:W-:Y:S01]  /*d180*/  ISETP.LT.OR P5, PT, R42.reuse, 0x79, !P2 ;  /* 0x000000792a00780c */ /* 0x040fe200057a1670 */
[----:B------:R-:W-:Y:S01]  /*d190*/  FMUL R13, R13, UR20 ;  /* 0x000000140d0d7c20 */ /* 0x000fe20008400000 */
[C---:B------:R-:W-:Y:S01]  /*d1a0*/  ISETP.LT.OR P2, PT, R42.reuse, 0x7a, !P2 ;  /* 0x0000007a2a00780c */ /* 0x040fe20005741670 */
        /* <DEDUP_REMOVED lines=9> */
[----:B------:R-:W-:Y:S01]  /*d240*/  F2FP.SATFINITE.E4M3.F32.PACK_AB_MERGE_C R17, RZ, R17, RZ ;  /* 0x00000011ff11723e */ /* 0x000fe200048070ff */
[----:B------:R-:W-:Y:S01]  /*d250*/  @!P5 STG.E.U8 desc[UR16][R26.64+0x78], R37 ;  /* 0x000078251a00d986 */ /* 0x000fe2000c101110 */
[C---:B------:R-:W-:Y:S01]  /*d260*/  ISETP.LT.OR P5, PT, R42.reuse, 0x1, !P0 ;  /* 0x000000012a00780c */ /* 0x040fe200047a1670 */
[----:B------:R-:W-:Y:S01]  /*d270*/  FMUL R9, R9, UR20 ;  /* 0x0000001409097c20 */ /* 0x000fe20008400000 */
[----:B------:R-:W-:Y:S01]  /*d280*/  F2FP.SATFINITE.E4M3.F32.PACK_AB_MERGE_C R15, RZ, R15, RZ ;  /* 0x0000000fff0f723e */ /* 0x000fe200048070ff */
[----:B------:R0:W-:Y:S01]  /*d290*/  @!P2 STG.E.U8 desc[UR16][R26.64+0x79], R163 ;  /* 0x000079a31a00a986 */ /* 0x0001e2000c101110 */
        /* <DEDUP_REMOVED lines=8> */
[C---:B------:R-:W-:Y:S01]  /*d320*/  ISETP.LT.OR P6, PT, R42.reuse, 0x2, !P0 ;  /* 0x000000022a00780c */ /* 0x040fe200047c1670 */
[----:B------:R-:W-:Y:S01]  /*d330*/  FMUL R7, R7, UR20 ;  /* 0x0000001407077c20 */ /* 0x000fe20008400000 */
[----:B------:R-:W-:Y:S01]  /*d340*/  F2FP.SATFINITE.E4M3.F32.PACK_AB_MERGE_C R11, RZ, R11, RZ ;  /* 0x0000000bff0b723e */ /* 0x000fe200048070ff */
[----:B------:R2:W-:Y:S01]  /*d350*/  @!P5 STG.E.U8 desc[UR16][R30.64], R33 ;  /* 0x000000211e00d986 */ /* 0x0005e2000c101110 */
[----:B------:R-:W-:Y:S01]  /*d360*/  ISETP.LT.OR P5, PT, R42, 0x9, !P0 ;  /* 0x000000092a00780c */ /* 0x000fe200047a1670 */
[----:B------:R-:W-:Y:S01]  /*d370*/  FMUL R5, R5, UR20 ;  /* 0x0000001405057c20 */ /* 0x000fe20008400000 */
[----:B0-----:R-:W-:Y:S01]  /*d380*/  F2FP.SATFINITE.E4M3.F32.PACK_AB_MERGE_C R27, RZ, R156, RZ ;  /* 0x0000009cff1b723e */ /* 0x001fe200048070ff */
[----:B-----5:R-:W-:Y:S01]  /*d390*/  FMUL R0, R0, UR20 ;  /* 0x0000001400007c20 */ /* 0x020fe20008400000 */
[----:B------:R-:W-:Y:S01]  /*d3a0*/  F2FP.SATFINITE.E4M3.F32.PACK_AB_MERGE_C R9, RZ, R9, RZ ;  /* 0x00000009ff09723e */ /* 0x000fe200048070ff */
[----:B------:R-:W-:Y:S01]  /*d3b0*/  FMUL R6, R6, UR20 ;  /* 0x0000001406067c20 */ /* 0x000fe20008400000 */
[----:B------:R-:W-:Y:S01]  /*d3c0*/  F2FP.SATFINITE.E4M3.F32.PACK_AB_MERGE_C R7, RZ, R7, RZ ;  /* 0x00000007ff07723e */ /* 0x000fe200048070ff */
[----:B------:R-:W3:Y:S01]  /*d3d0*/  LDL.LU R221, [R1+0x14] ;  /* 0x0000140001dd7983 */ /* 0x000ee20000300800 */
[----:B-1----:R-:W-:Y:S01]  /*d3e0*/  F2FP.SATFINITE.E4M3.F32.PACK_AB_MERGE_C R25, RZ, R158, RZ ;  /* 0x0000009eff19723e */ /* 0x002fe200048070ff */
[----:B------:R-:W-:Y:S01]  /*d3f0*/  FMUL R2, R2, UR20 ;  /* 0x0000001402027c20 */ /* 0x000fe20008400000 */
[----:B------:R-:W-:Y:S01]  /*d400*/  F2FP.SATFINITE.E4M3.F32.PACK_AB_MERGE_C R5, RZ, R5, RZ ;  /* 0x00000005ff05723e */ /* 0x000fe200048070ff */
[----:B------:R-:W-:Y:S01]  /*d410*/  @!P6 STG.E.U8 desc[UR16][R30.64+0x1], R159 ;  /* 0x0000019f1e00e986 */ /* 0x000fe2000c101110 */
[C---:B------:R-:W-:Y:S01]  /*d420*/  ISETP.LT.OR P6, PT, R42.reuse, 0xa, !P0 ;  /* 0x0000000a2a00780c */ /* 0x040fe200047c1670 */
[----:B------:R-:W-:Y:S01]  /*d430*/  FMUL R3, R3, UR20 ;  /* 0x0000001403037c20 */ /* 0x000fe20008400000 */
[----:B--2---:R-:W-:Y:S01]  /*d440*/  F2FP.SATFINITE.E4M3.F32.PACK_AB_MERGE_C R33, RZ, R152, RZ ;  /* 0x00000098ff21723e */ /* 0x004fe200048070ff */
[----:B------:R-:W-:Y:S01]  /*d450*/  @!P2 STG.E.U8 desc[UR16][R28.64+0x9], R157 ;  /* 0x0000099d1c00a986 */ /* 0x000fe2000c101110 */
[----:B------:R-:W-:Y:S01]  /*d460*/  ISETP.LT.OR P2, PT, R42, 0x12, !P1 ;  /* 0x000000122a00780c */ /* 0x000fe20004f41670 */
[----:B------:R-:W-:-:S02]  /*d470*/  FMUL R4, R4, UR20 ;  /* 0x0000001404047c20 */ /* 0x000fc40008400000 */
[----:B------:R0:W-:Y:S01]  /*d480*/  @!P3 STG.E.U8 desc[UR16][R28.64+0x8], R25 ;  /* 0x000008191c00b986 */ /* 0x0001e2000c101110 */
[----:B------:R-:W-:-:S03]  /*d490*/  ISETP.LT.OR P3, PT, R42, 0x11, !P1 ;  /* 0x000000112a00780c */ /* 0x000fc60004f61670 */
[----:B------:R1:W-:Y:S01]  /*d4a0*/  @!P5 STG.E.U8 desc[UR16][R30.64+0x8], R27 ;  /* 0x0000081b1e00d986 */ /* 0x0003e2000c101110 */
[----:B------:R-:W-:-:S03]  /*d4b0*/  ISETP.LT.OR P5, PT, R42, 0x11, !P0 ;  /* 0x000000112a00780c */ /* 0x000fc600047a1670 */
[----:B------:R-:W-:Y:S01]  /*d4c0*/  @!P6 STG.E.U8 desc[UR16][R30.64+0x9], R155 ;  /* 0x0000099b1e00e986 */ /* 0x000fe2000c101110 */
[----:B------:R-:W-:-:S03]  /*d4d0*/  ISETP.LT.OR P6, PT, R42, 0x12, !P0 ;  /* 0x000000122a00780c */ /* 0x000fc600047c1670 */
[----:B------:R-:W-:Y:S01]  /*d4e0*/  @!P2 STG.E.U8 desc[UR16][R28.64+0x11], R153 ;  /* 0x000011991c00a986 */ /* 0x000fe2000c101110 */
[----:B------:R-:W-:Y:S02]  /*d4f0*/  ISETP.LT.OR P2, PT, R42, 0x1a, !P1 ;  /* 0x0000001a2a00780c */ /* 0x000fe40004f41670 */
[----:B0-----:R-:W-:Y:S01]  /*d500*/  F2FP.SATFINITE.E4M3.F32.PACK_AB_MERGE_C R25, RZ, R154, RZ ;  /* 0x0000009aff19723e */ /* 0x001fe200048070ff */
[----:B------:R-:W2:Y:S01]  /*d510*/  LDL.LU R220, [R1+0x18] ;  /* 0x0000180001dc7983 */ /* 0x000ea20000300800 */
[----:B-1----:R-:W-:-:S03]  /*d520*/  F2FP.SATFINITE.E4M3.F32.PACK_AB_MERGE_C R27, RZ, R20, RZ ;  /* 0x00000014ff1b723e */ /* 0x002fc600048070ff */
[----:B------:R0:W-:Y:S01]  /*d530*/  @!P3 STG.E.U8 desc[UR16][R28.64+0x10], R25 ;  /* 0x000010191c00b986 */ /* 0x0001e2000c101110 */
[----:B------:R-:W-:-:S03]  /*d540*/  ISETP.LT.OR P3, PT, R42, 0x19, !P1 ;  /* 0x000000192a00780c */ /* 0x000fc60004f61670 */
[----:B------:R-:W-:Y:S01]  /*d550*/  @!P5 STG.E.U8 desc[UR16][R30.64+0x10], R33 ;  /* 0x000010211e00d986 */ /* 0x000fe2000c101110 */
[----:B------:R-:W-:-:S03]  /*d560*/  ISETP.LT.OR P5, PT, R42, 0x19, !P0 ;  /* 0x000000192a00780c */ /* 0x000fc600047a1670 */
[----:B------:R1:W-:Y:S01]  /*d570*/  @!P6 STG.E.U8 desc[UR16][R30.64+0x11], R23 ;  /* 0x000011171e00e986 */ /* 0x0003e2000c101110 */
[----:B------:R-:W-:-:S03]  /*d580*/  ISETP.LT.OR P6, PT, R42, 0x1a, !P0 ;  /* 0x0000001a2a00780c */ /* 0x000fc600047c1670 */
[----:B------:R4:W-:Y:S01]  /*d590*/  @!P2 STG.E.U8 desc[UR16][R28.64+0x19], R21 ;  /* 0x000019151c00a986 */ /* 0x0009e2000c101110 */
[C---:B------:R-:W-:Y:S02]  /*d5a0*/  ISETP.LT.OR P2, PT, R42.reuse, 0x22, !P1 ;  /* 0x000000222a00780c */ /* 0x040fe40004f41670 */
[----:B0-----:R-:W-:Y:S01]  /*d5b0*/  F2FP.SATFINITE.E4M3.F32.PACK_AB_MERGE_C R25, RZ, R22, RZ ;  /* 0x00000016ff19723e */ /* 0x001fe200048070ff */
[----:B------:R-:W2:Y:S04]  /*d5c0*/  LDL.LU R222, [R1+0x1c] ;  /* 0x00001c0001de7983 */ /* 0x000ea80000300800 */
[----:B------:R-:W-:Y:S01]  /*d5d0*/  @!P3 STG.E.U8 desc[UR16][R28.64+0x18], R25 ;  /* 0x000018191c00b986 */ /* 0x000fe2000c101110 */
[C---:B------:R-:W-:Y:S02]  /*d5e0*/  ISETP.LT.OR P3, PT, R42.reuse, 0x21, !P1 ;  /* 0x000000212a00780c */ /* 0x040fe40004f61670 */
[----:B-1----:R-:W-:Y:S01]  /*d5f0*/  F2FP.SATFINITE.E4M3.F32.PACK_AB_MERGE_C R23, RZ, R18, RZ ;  /* 0x00000012ff17723e */ /* 0x002fe200048070ff */
[----:B------:R-:W-:Y:S01]  /*d600*/  @!P5 STG.E.U8 desc[UR16][R30.64+0x18], R27 ;  /* 0x0000181b1e00d986 */ /* 0x000fe2000c101110 */
[----:B------:R-:W-:-:S02]  /*d610*/  ISETP.LT.OR P5, PT, R42, 0x21, !P0 ;  /* 0x000000212a00780c */ /* 0x000fc400047a1670 */
[----:B----4-:R-:W-:Y:S01]  /*d620*/  F2FP.SATFINITE.E4M3.F32.PACK_AB_MERGE_C R21, RZ, R16, RZ ;  /* 0x00000010ff15723e */ /* 0x010fe200048070ff */
[----:B------:R0:W-:Y:S01]  /*d630*/  @!P6 STG.E.U8 desc[UR16][R30.64+0x19], R19 ;  /* 0x000019131e00e986 */ /* 0x0001e2000c101110 */
[----:B------:R-:W-:-:S03]  /*d640*/  ISETP.LT.OR P6, PT, R42, 0x22, !P0 ;  /* 0x000000222a00780c */ /* 0x000fc600047c1670 */
[----:B------:R1:W-:Y:S01]  /*d650*/  @!P2 STG.E.U8 desc[UR16][R28.64+0x21], R17 ;  /* 0x000021111c00a986 */ /* 0x0003e2000c101110 */
[----:B------:R-:W-:-:S03]  /*d660*/  ISETP.LT.OR P2, PT, R42, 0x2a, !P1 ;  /* 0x0000002a2a00780c */ /* 0x000fc60004f41670 */
[----:B------:R-:W-:Y:S01]  /*d670*/  @!P3 STG.E.U8 desc[UR16][R28.64+0x20], R23 ;  /* 0x000020171c00b986 */ /* 0x000fe2000c101110 */
[----:B------:R-:W-:-:S03]  /*d680*/  ISETP.LT.OR P3, PT, R42, 0x29, !P1 ;  /* 0x000000292a00780c */ /* 0x000fc60004f61670 */
[----:B------:R-:W-:Y:S01]  /*d690*/  @!P5 STG.E.U8 desc[UR16][R30.64+0x20], R21 ;  /* 0x000020151e00d986 */ /* 0x000fe2000c101110 */
[C---:B------:R-:W-:Y:S02]  /*d6a0*/  ISETP.LT.OR P5, PT, R42.reuse, 0x29, !P0 ;  /* 0x000000292a00780c */ /* 0x040fe400047a1670 */
[----:B0-----:R-:W-:Y:S01]  /*d6b0*/  F2FP.SATFINITE.E4M3.F32.PACK_AB_MERGE_C R19, RZ, R14, RZ ;  /* 0x0000000eff13723e */ /* 0x001fe200048070ff */
[----:B------:R0:W-:Y:S01]  /*d6c0*/  @!P6 STG.E.U8 desc[UR16][R30.64+0x21], R15 ;  /* 0x0000210f1e00e986 */ /* 0x0001e2000c101110 */
[C---:B------:R-:W-:Y:S02]  /*d6d0*/  ISETP.LT.OR P6, PT, R42.reuse, 0x2a, !P0 ;  /* 0x0000002a2a00780c */ /* 0x040fe400047c1670 */
[----:B-1----:R-:W-:Y:S01]  /*d6e0*/  F2FP.SATFINITE.E4M3.F32.PACK_AB_MERGE_C R17, RZ, R12, RZ ;  /* 0x0000000cff11723e */ /* 0x002fe200048070ff */
        /* <DEDUP_REMOVED lines=15> */
[----:B0-----:R-:W-:Y:S02]  /*d7e0*/  F2FP.SATFINITE.E4M3.F32.PACK_AB_MERGE_C R11, RZ, R6, RZ ;  /* 0x00000006ff0b723e */ /* 0x001fe400048070ff */
[C---:B------:R-:W-:Y:S01]  /*d7f0*/  ISETP.LT.OR P5, PT, R42.reuse, 0x39, !P0 ;  /* 0x000000392a00780c */ /* 0x040fe200047a1670 */
[----:B------:R0:W-:Y:S01]  /*d800*/  @!P6 STG.E.U8 desc[UR16][R30.64+0x31], R7 ;  /* 0x000031071e00e986 */ /* 0x0001e2000c101110 */
[----:B-1----:R-:W-:Y:S02]  /*d810*/  F2FP.SATFINITE.E4M3.F32.PACK_AB_MERGE_C R9, RZ, R4, RZ ;  /* 0x00000004ff09723e */ /* 0x002fe400048070ff */
[C---:B------:R-:W-:Y:S01]  /*d820*/  ISETP.LT.OR P6, PT, R42.reuse, 0x3a, !P0 ;  /* 0x0000003a2a00780c */ /* 0x040fe200047c1670 */
[----:B------:R1:W-:Y:S04]  /*d830*/  @!P2 STG.E.U8 desc[UR16][R28.64+0x39], R5 ;  /* 0x000039051c00a986 */ /* 0x0003e8000c101110 */
[----:B------:R4:W-:Y:S01]  /*d840*/  @!P3 STG.E.U8 desc[UR16][R28.64+0x38], R11 ;  /* 0x0000380b1c00b986 */ /* 0x0009e2000c101110 */
[----:B------:R-:W-:Y:S01]  /*d850*/  FMUL R4, R227, UR20 ;  /* 0x00000014e3047c20 */ /* 0x000fe20008400000 */
[----:B------:R-:W-:-:S02]  /*d860*/  ISETP.LT.OR P3, PT, R42, 0x41, !P1 ;  /* 0x000000412a00780c */ /* 0x000fc40004f61670 */
[----:B0-----:R-:W-:Y:S02]  /*d870*/  F2FP.SATFINITE.E4M3.F32.PACK_AB_MERGE_C R7, RZ, R3, RZ ;  /* 0x00000003ff07723e */ /* 0x001fe400048070ff */
[----:B-1----:R-:W-:Y:S01]  /*d880*/  F2FP.SATFINITE.E4M3.F32.PACK_AB_MERGE_C R5, RZ, R0, RZ ;  /* 0x00000000ff05723e */ /* 0x002fe200048070ff */
[----:B------:R-:W-:Y:S01]  /*d890*/  FMUL R0, R223, UR20 ;  /* 0x00000014df007c20 */ /* 0x000fe20008400000 */
[----:B------:R-:W-:Y:S01]  /*d8a0*/  ISETP.LT.OR P2, PT, R42, 0x42, !P1 ;  /* 0x000000422a00780c */ /* 0x000fe20004f41670 */
[----:B------:R-:W2:Y:S01]  /*d8b0*/  LDL.LU R223, [R1+0x20] ;  /* 0x0000200001df7983 */ /* 0x000ea20000300800 */
[----:B----4-:R-:W-:Y:S02]  /*d8c0*/  F2FP.SATFINITE.E4M3.F32.PACK_AB_MERGE_C R11, RZ, R2, RZ ;  /* 0x00000002ff0b723e */ /* 0x010fe400048070ff */
[----:B------:R-:W-:Y:S01]  /*d8d0*/  F2FP.SATFINITE.E4M3.F32.PACK_AB_MERGE_C R13, RZ, R0, RZ ;  /* 0x00000000ff0d723e */ /* 0x000fe200048070ff */
[----:B---3--:R-:W-:Y:S01]  /*d8e0*/  FMUL R0, R225, UR20 ;  /* 0x00000014e1007c20 */ /* 0x008fe20008400000 */
[----:B------:R-:W-:Y:S01]  /*d8f0*/  FMUL R2, R224, UR20 ;  /* 0x00000014e0027c20 */ /* 0x000fe20008400000 */
[----:B------:R-:W3:Y:S04]  /*d900*/  LDL.LU R225, [R1+0x24] ;  /* 0x0000240001e17983 */ /* 0x000ee80000300800 */
[----:B------:R-:W4:Y:S01]  /*d910*/  LDL.LU R224, [R1+0x28] ;  /* 0x0000280001e07983 */ /* 0x000f220000300800 */
[----:B------:R-:W-:-:S03]  /*d920*/  FMUL R3, R226, UR20 ;  /* 0x00000014e2037c20 */ /* 0x000fc60008400000 */
[----:B------:R-:W4:Y:S04]  /*d930*/  LDL.LU R226, [R1+0x2c] ;  /* 0x00002c0001e27983 */ /* 0x000f280000300800 */
[----:B------:R-:W4:Y:S04]  /*d940*/  LDL.LU R227, [R1+0x30] ;  /* 0x0000300001e37983 */ /* 0x000f280000300800 */
[----:B------:R-:W-:Y:S01]  /*d950*/  @!P5 STG.E.U8 desc[UR16][R30.64+0x38], R9 ;  /* 0x000038091e00d986 */ /* 0x000fe2000c101110 */
[----:B------:R-:W-:-:S03]  /*d960*/  ISETP.LT.OR P5, PT, R42, 0x41, !P0 ;  /* 0x000000412a00780c */ /* 0x000fc600047a1670 */
[----:B------:R0:W-:Y:S01]  /*d970*/  @!P6 STG.E.U8 desc[UR16][R30.64+0x39], R7 ;  /* 0x000039071e00e986 */ /* 0x0001e2000c101110 */
[----:B------:R-:W-:-:S03]  /*d980*/  ISETP.LT.OR P6, PT, R42, 0x42, !P0 ;  /* 0x000000422a00780c */ /* 0x000fc600047c1670 */
[----:B------:R-:W-:Y:S01]  /*d990*/  @!P3 STG.E.U8 desc[UR16][R28.64+0x40], R11 ;  /* 0x0000400b1c00b986 */ /* 0x000fe2000c101110 */
[----:B------:R-:W-:-:S03]  /*d9a0*/  ISETP.LT.OR P3, PT, R42, 0x49, !P1 ;  /* 0x000000492a00780c */ /* 0x000fc60004f61670 */
[----:B------:R1:W-:Y:S01]  /*d9b0*/  @!P2 STG.E.U8 desc[UR16][R28.64+0x41], R5 ;  /* 0x000041051c00a986 */ /* 0x0003e2000c101110 */
[----:B0-----:R-:W-:-:S03]  /*d9c0*/  F2FP.SATFINITE.E4M3.F32.PACK_AB_MERGE_C R7, RZ, R0, RZ ;  /* 0x00000000ff07723e */ /* 0x001fc600048070ff */
[----:B------:R-:W-:Y:S01]  /*d9d0*/  @!P5 STG.E.U8 desc[UR16][R30.64+0x40], R13 ;  /* 0x0000400d1e00d986 */ /* 0x000fe2000c101110 */
[C---:B------:R-:W-:Y:S02]  /*d9e0*/  ISETP.LT.OR P2, PT, R42.reuse, 0x4a, !P1 ;  /* 0x0000004a2a00780c */ /* 0x040fe40004f41670 */
[----:B-1----:R-:W-:Y:S01]  /*d9f0*/  F2FP.SATFINITE.E4M3.F32.PACK_AB_MERGE_C R5, RZ, R2, RZ ;  /* 0x00000002ff05723e */ /* 0x002fe200048070ff */
[----:B------:R0:W-:Y:S01]  /*da00*/  @!P6 STG.E.U8 desc[UR16][R30.64+0x41], R7 ;  /* 0x000041071e00e986 */ /* 0x0001e2000c101110 */
[C---:B------:R-:W-:Y:S02]  /*da10*/  ISETP.LT.OR P5, PT, R42.reuse, 0x49, !P0 ;  /* 0x000000492a00780c */ /* 0x040fe400047a1670 */
[C---:B------:R-:W-:Y:S01]  /*da20*/  ISETP.LT.OR P6, PT, R42.reuse, 0x4a, !P0 ;  /* 0x0000004a2a00780c */ /* 0x040fe200047c1670 */
[----:B------:R1:W-:Y:S01]  /*da30*/  @!P3 STG.E.U8 desc[UR16][R28.64+0x48], R5 ;  /* 0x000048051c00b986 */ /* 0x0003e2000c101110 */
[----:B------:R-:W-:Y:S02]  /*da40*/  ISETP.LT.OR P3, PT, R42, 0x51, !P1 ;  /* 0x000000512a00780c */ /* 0x000fe40004f61670 */
[----:B------:R-:W-:-:S02]  /*da50*/  F2FP.SATFINITE.E4M3.F32.PACK_AB_MERGE_C R9, RZ, R3, RZ ;  /* 0x00000003ff09723e */ /* 0x000fc400048070ff */
[----:B------:R-:W-:-:S03]  /*da60*/  F2FP.SATFINITE.E4M3.F32.PACK_AB_MERGE_C R11, RZ, R4, RZ ;  /* 0x00000004ff0b723e */ /* 0x000fc600048070ff */
[----:B------:R1:W-:Y:S04]  /*da70*/  @!P2 STG.E.U8 desc[UR16][R28.64+0x49], R9 ;  /* 0x000049091c00a986 */ /* 0x0003e8000c101110 */
[----:B------:R-:W-:Y:S01]  /*da80*/  @!P5 STG.E.U8 desc[UR16][R30.64+0x48], R11 ;  /* 0x0000480b1e00d986 */ /* 0x000fe2000c101110 */
[----:B------:R-:W-:-:S03]  /*da90*/  FMUL R0, R221, UR20 ;  /* 0x00000014dd007c20 */ /* 0x000fc60008400000 */
[----:B------:R-:W4:Y:S02]  /*daa0*/  LDL.LU R221, [R1+0x34] ;  /* 0x0000340001dd7983 */ /* 0x000f240000300800 */
[----:B0-----:R-:W-:-:S05]  /*dab0*/  F2FP.SATFINITE.E4M3.F32.PACK_AB_MERGE_C R7, RZ, R0, RZ ;  /* 0x00000000ff07723e */ /* 0x001fca00048070ff */
[----:B------:R-:W-:Y:S01]  /*dac0*/  @!P6 STG.E.U8 desc[UR16][R30.64+0x49], R7 ;  /* 0x000049071e00e986 */ /* 0x000fe2000c101110 */
[----:B--2---:R-:W-:-:S03]  /*dad0*/  FMUL R2, R220, UR20 ;  /* 0x00000014dc027c20 */ /* 0x004fc60008400000 */
[----:B------:R-:W2:Y:S02]  /*dae0*/  LDL.LU R220, [R1+0x38] ;  /* 0x0000380001dc7983 */ /* 0x000ea40000300800 */
[----:B-1----:R-:W-:-:S05]  /*daf0*/  F2FP.SATFINITE.E4M3.F32.PACK_AB_MERGE_C R5, RZ, R2, RZ ;  /* 0x00000002ff05723e */ /* 0x002fca00048070ff */
[----:B------:R0:W-:Y:S01]  /*db00*/  @!P3 STG.E.U8 desc[UR16][R28.64+0x50], R5 ;  /* 0x000050051c00b986 */ /* 0x0001e2000c101110 */
[----:B------:R-:W-:-:S03]  /*db10*/  FMUL R3, R222, UR20 ;  /* 0x00000014de037c20 */ /* 0x000fc60008400000 */
[----:B------:R-:W2:Y:S02]  /*db20*/  LDL.LU R222, [R1+0x3c] ;  /* 0x00003c0001de7983 */ /* 0x000ea40000300800 */
[----:B------:R-:W-:Y:S01]  /*db30*/  F2FP.SATFINITE.E4M3.F32.PACK_AB_MERGE_C R9, RZ, R3, RZ ;  /* 0x00000003ff09723e */ /* 0x000fe200048070ff */
[----:B------:R-:W-:Y:S02]  /*db40*/  FMUL R0, R223, UR20 ;  /* 0x00000014df007c20 */ /* 0x000fe40008400000 */
[----:B------:R-:W2:Y:S03]  /*db50*/  LDL.LU R223, [R1+0x40] ;  /* 0x0000400001df7983 */ /* 0x000ea60000300800 */
[----:B------:R-:W-:Y:S01]  /*db60*/  F2FP.SATFINITE.E4M3.F32.PACK_AB_MERGE_C R13, RZ, R0, RZ ;  /* 0x00000000ff0d723e */ /* 0x000fe200048070ff */
[----:B---3--:R-:W-:Y:S02]  /*db70*/  FMUL R2, R225, UR20 ;  /* 0x00000014e1027c20 */ /* 0x008fe40008400000 */
[----:B------:R-:W3:Y:S01]  /*db80*/  LDL.LU R225, [R1+0x44] ;  /* 0x0000440001e17983 */ /* 0x000ee20000300800 */
[----:B----4-:R-:W-:-:S03]  /*db90*/  FMUL R0, R224, UR20 ;  /* 0x00000014e0007c20 */ /* 0x010fc60008400000 */
[----:B------:R-:W4:Y:S01]  /*dba0*/  LDL.LU R224, [R1+0x48] ;  /* 0x0000480001e07983 */ /* 0x000f220000300800 */
[----:B------:R-:W-:Y:S01]  /*dbb0*/  FMUL R3, R226, UR20 ;  /* 0x00000014e2037c20 */ /* 0x000fe20008400000 */
[----:B0-----:R-:W-:Y:S02]  /*dbc0*/  F2FP.SATFINITE.E4M3.F32.PACK_AB_MERGE_C R5, RZ, R0, RZ ;  /* 0x00000000ff05723e */ /* 0x001fe400048070ff */
[----:B------:R-:W4:Y:S01]  /*dbd0*/  LDL.LU R226, [R1+0x4c] ;  /* 0x00004c0001e27983 */ /* 0x000f220000300800 */
[----:B------:R-:W-:-:S03]  /*dbe0*/  FMUL R0, R227, UR20 ;  /* 0x00000014e3007c20 */ /* 0x000fc60008400000 */
[----:B------:R-:W4:Y:S01]  /*dbf0*/  LDL.LU R227, [R1+0x50] ;  /* 0x0000500001e37983 */ /* 0x000f220000300800 */
[C---:B------:R-:W-:Y:S02]  /*dc00*/  ISETP.LT.OR P2, PT, R42.reuse, 0x52, !P1 ;  /* 0x000000522a00780c */ /* 0x040fe40004f41670 */
[C---:B------:R-:W-:Y:S01]  /*dc10*/  ISETP.LT.OR P6, PT, R42.reuse, 0x52, !P0 ;  /* 0x000000522a00780c */ /* 0x040fe200047c1670 */
[----:B------:R-:W4:Y:S01]  /*dc20*/  LDL.LU R219, [R1+0x54] ;  /* 0x0000540001db7983 */ /* 0x000f220000300800 */
[C---:B------:R-:W-:Y:S02]  /*dc30*/  ISETP.LT.OR P5, PT, R42.reuse, 0x51, !P0 ;  /* 0x000000512a00780c */ /* 0x040fe400047a1670 */
[----:B------:R-:W-:Y:S02]  /*dc40*/  ISETP.LT.OR P3, PT, R42, 0x59, !P1 ;  /* 0x000000592a00780c */ /* 0x000fe40004f61670 */
[----:B------:R-:W-:Y:S02]  /*dc50*/  F2FP.SATFINITE.E4M3.F32.PACK_AB_MERGE_C R7, RZ, R2, RZ ;  /* 0x00000002ff07723e */ /* 0x000fe400048070ff */
[----:B------:R-:W-:-:S03]  /*dc60*/  F2FP.SATFINITE.E4M3.F32.PACK_AB_MERGE_C R11, RZ, R0, RZ ;  /* 0x00000000ff0b723e */ /* 0x000fc600048070ff */
[----:B------:R0:W-:Y:S01]  /*dc70*/  @!P2 STG.E.U8 desc[UR16][R28.64+0x51], R9 ;  /* 0x000051091c00a986 */ /* 0x0001e2000c101110 */
[----:B------:R-:W-:-:S03]  /*dc80*/  ISETP.LT.OR P2, PT, R42, 0x5a, !P1 ;  /* 0x0000005a2a00780c */ /* 0x000fc60004f41670 */
[----:B------:R-:W-:Y:S01]  /*dc90*/  @!P6 STG.E.U8 desc[UR16][R30.64+0x51], R7 ;  /* 0x000051071e00e986 */ /* 0x000fe2000c101110 */
[----:B------:R-:W-:-:S03]  /*dca0*/  ISETP.LT.OR P6, PT, R42, 0x5a, !P0 ;  /* 0x0000005a2a00780c */ /* 0x000fc600047c1670 */
[----:B------:R-:W-:Y:S01]  /*dcb0*/  @!P5 STG.E.U8 desc[UR16][R30.64+0x50], R13 ;  /* 0x0000500d1e00d986 */ /* 0x000fe2000c101110 */
[----:B0-----:R-:W-:-:S03]  /*dcc0*/  F2FP.SATFINITE.E4M3.F32.PACK_AB_MERGE_C R9, RZ, R3, RZ ;  /* 0x00000003ff09723e */ /* 0x001fc600048070ff */
[----:B------:R0:W-:Y:S04]  /*dcd0*/  @!P3 STG.E.U8 desc[UR16][R28.64+0x58], R5 ;  /* 0x000058051c00b986 */ /* 0x0001e8000c101110 */
[----:B------:R1:W-:Y:S01]  /*dce0*/  @!P2 STG.E.U8 desc[UR16][R28.64+0x59], R9 ;  /* 0x000059091c00a986 */ /* 0x0003e2000c101110 */
[----:B------:R-:W-:-:S03]  /*dcf0*/  FMUL R0, R221, UR20 ;  /* 0x00000014dd007c20 */ /* 0x000fc60008400000 */
[----:B------:R-:W4:Y:S02]  /*dd00*/  LDL.LU R221, [R1+0x58] ;  /* 0x0000580001dd7983 */ /* 0x000f240000300800 */
[----:B0-----:R-:W-:-:S05]  /*dd10*/  F2FP.SATFINITE.E4M3.F32.PACK_AB_MERGE_C R5, RZ, R0, RZ ;  /* 0x00000000ff05723e */ /* 0x001fca00048070ff */
[----:B------:R0:W-:Y:S01]  /*dd20*/  @!P6 STG.E.U8 desc[UR16][R30.64+0x59], R5 ;  /* 0x000059051e00e986 */ /* 0x0001e2000c101110 */
[----:B--2---:R-:W-:-:S03]  /*dd30*/  FMUL R2, R220, UR20 ;  /* 0x00000014dc027c20 */ /* 0x004fc60008400000 */
[----:B------:R-:W2:Y:S02]  /*dd40*/  LDL.LU R220, [R1+0x5c] ;  /* 0x00005c0001dc7983 */ /* 0x000ea40000300800 */
[----:B------:R-:W-:Y:S01]  /*dd50*/  F2FP.SATFINITE.E4M3.F32.PACK_AB_MERGE_C R7, RZ, R2, RZ ;  /* 0x00000002ff07723e */ /* 0x000fe200048070ff */
[----:B------:R-:W-:Y:S02]  /*dd60*/  FMUL R3, R222, UR20 ;  /* 0x00000014de037c20 */ /* 0x000fe40008400000 */
[----:B------:R-:W2:Y:S03]  /*dd70*/  LDL.LU R222, [R1+0x60] ;  /* 0x0000600001de7983 */ /* 0x000ea60000300800 */
[----:B-1----:R-:W-:Y:S01]  /*dd80*/  F2FP.SATFINITE.E4M3.F32.PACK_AB_MERGE_C R9, RZ, R3, RZ ;  /* 0x00000003ff09723e */ /* 0x002fe200048070ff */
[----:B------:R-:W-:Y:S02]  /*dd90*/  FMUL R4, R223, UR20 ;  /* 0x00000014df047c20 */ /* 0x000fe40008400000 */
[----:B------:R-:W2:Y:S01]  /*dda0*/  LDL.LU R223, [R1+0x64] ;  /* 0x0000640001df7983 */ /* 0x000ea20000300800 */
[----:B---3--:R-:W-:-:S03]  /*ddb0*/  FMUL R0, R225, UR20 ;  /* 0x00000014e1007c20 */ /* 0x008fc60008400000 */
[----:B------:R-:W3:Y:S01]  /*ddc0*/  LDL.LU R225, [R1+0x68] ;  /* 0x0000680001e17983 */ /* 0x000ee20000300800 */
[----:B----4-:R-:W-:Y:S01]  /*ddd0*/  FMUL R2, R224, UR20 ;  /* 0x00000014e0027c20 */ /* 0x010fe20008400000 */
[----:B0-----:R-:W-:Y:S02]  /*dde0*/  F2FP.SATFINITE.E4M3.F32.PACK_AB_MERGE_C R5, RZ, R0, RZ ;  /* 0x00000000ff05723e */ /* 0x001fe400048070ff */
[----:B------:R-:W4:Y:S01]  /*ddf0*/  LDL.LU R224, [R1+0x6c] ;  /* 0x00006c0001e07983 */ /* 0x000f220000300800 */
[----:B------:R-:W-:-:S03]  /*de00*/  FMUL R3, R226, UR20 ;  /* 0x00000014e2037c20 */ /* 0x000fc60008400000 */
[----:B------:R-:W4:Y:S01]  /*de10*/  LDL.LU R226, [R1+0x70] ;  /* 0x0000700001e27983 */ /* 0x000f220000300800 */
[----:B------:R-:W-:-:S03]  /*de20*/  FMUL R0, R227, UR20 ;  /* 0x00000014e3007c20 */ /* 0x000fc60008400000 */
[----:B------:R-:W4:Y:S01]  /*de30*/  LDL.LU R227, [R1+0x74] ;  /* 0x0000740001e37983 */ /* 0x000f220000300800 */
[C---:B------:R-:W-:Y:S02]  /*de40*/  ISETP.LT.OR P5, PT, R42.reuse, 0x59, !P0 ;  /* 0x000000592a00780c */ /* 0x040fe400047a1670 */
[C---:B------:R-:W-:Y:S02]  /*de50*/  ISETP.LT.OR P2, PT, R42.reuse, 0x62, !P1 ;  /* 0x000000622a00780c */ /* 0x040fe40004f41670 */
[C---:B------:R-:W-:Y:S02]  /*de60*/  ISETP.LT.OR P3, PT, R42.reuse, 0x61, !P1 ;  /* 0x000000612a00780c */ /* 0x040fe40004f61670 */
[----:B------:R-:W-:-:S07]  /*de70*/  ISETP.LT.OR P6, PT, R42, 0x62, !P0 ;  /* 0x000000622a00780c */ /* 0x000fce00047c1670 */
[----:B------:R-:W-:Y:S01]  /*de80*/  @!P5 STG.E.U8 desc[UR16][R30.64+0x58], R11 ;  /* 0x0000580b1e00d986 */ /* 0x000fe2000c101110 */
[----:B------:R-:W-:-:S03]  /*de90*/  ISETP.LT.OR P5, PT, R42, 0x61, !P0 ;  /* 0x000000612a00780c */ /* 0x000fc600047a1670 */
[----:B------:R0:W-:Y:S01]  /*dea0*/  @!P2 STG.E.U8 desc[UR16][R28.64+0x61], R9 ;  /* 0x000061091c00a986 */ /* 0x0001e2000c101110 */
[----:B------:R-:W-:-:S03]  /*deb0*/  ISETP.LT.OR P2, PT, R42, 0x6a, !P1 ;  /* 0x0000006a2a00780c */ /* 0x000fc60004f41670 */
[----:B------:R1:W-:Y:S01]  /*dec0*/  @!P3 STG.E.U8 desc[UR16][R28.64+0x60], R7 ;  /* 0x000060071c00b986 */ /* 0x0003e2000c101110 */
[----:B------:R-:W-:Y:S02]  /*ded0*/  ISETP.LT.OR P3, PT, R42, 0x69, !P1 ;  /* 0x000000692a00780c */ /* 0x000fe40004f61670 */
[----:B------:R-:W-:Y:S01]  /*dee0*/  F2FP.SATFINITE.E4M3.F32.PACK_AB_MERGE_C R13, RZ, R4, RZ ;  /* 0x00000004ff0d723e */ /* 0x000fe200048070ff */
[----:B------:R1:W-:Y:S01]  /*def0*/  @!P6 STG.E.U8 desc[UR16][R30.64+0x61], R5 ;  /* 0x000061051e00e986 */ /* 0x0003e2000c101110 */
[----:B0-----:R-:W-:-:S03]  /*df00*/  F2FP.SATFINITE.E4M3.F32.PACK_AB_MERGE_C R9, RZ, R3, RZ ;  /* 0x00000003ff09723e */ /* 0x001fc600048070ff */
[----:B------:R-:W-:Y:S01]  /*df10*/  @!P5 STG.E.U8 desc[UR16][R30.64+0x60], R13 ;  /* 0x0000600d1e00d986 */ /* 0x000fe2000c101110 */
[----:B-1----:R-:W-:-:S03]  /*df20*/  F2FP.SATFINITE.E4M3.F32.PACK_AB_MERGE_C R7, RZ, R2, RZ ;  /* 0x00000002ff07723e */ /* 0x002fc600048070ff */
[----:B------:R-:W-:Y:S01]  /*df30*/  @!P2 STG.E.U8 desc[UR16][R28.64+0x69], R9 ;  /* 0x000069091c00a986 */ /* 0x000fe2000c101110 */
[C---:B------:R-:W-:Y:S02]  /*df40*/  ISETP.LT.OR P5, PT, R42.reuse, 0x69, !P0 ;  /* 0x000000692a00780c */ /* 0x040fe400047a1670 */
[C---:B------:R-:W-:Y:S01]  /*df50*/  ISETP.LT.OR P6, PT, R42.reuse, 0x6a, !P0 ;  /* 0x0000006a2a00780c */ /* 0x040fe200047c1670 */
[----:B------:R0:W-:Y:S01]  /*df60*/  @!P3 STG.E.U8 desc[UR16][R28.64+0x68], R7 ;  /* 0x000068071c00b986 */ /* 0x0001e2000c101110 */
[C---:B------:R-:W-:Y:S01]  /*df70*/  ISETP.LT.OR P2, PT, R42.reuse, 0x72, !P1 ;  /* 0x000000722a00780c */ /* 0x040fe20004f41670 */
[----:B------:R-:W-:Y:S01]  /*df80*/  FMUL R2, R219, UR20 ;  /* 0x00000014db027c20 */ /* 0x000fe20008400000 */
[----:B------:R-:W-:Y:S02]  /*df90*/  ISETP.LT.OR P3, PT, R42, 0x71, !P1 ;  /* 0x000000712a00780c */ /* 0x000fe40004f61670 */
[----:B------:R-:W-:Y:S02]  /*dfa0*/  F2FP.SATFINITE.E4M3.F32.PACK_AB_MERGE_C R11, RZ, R0, RZ ;  /* 0x00000000ff0b723e */ /* 0x000fe400048070ff */
[----:B------:R-:W-:-:S03]  /*dfb0*/  F2FP.SATFINITE.E4M3.F32.PACK_AB_MERGE_C R5, RZ, R2, RZ ;  /* 0x00000002ff05723e */ /* 0x000fc600048070ff */
[----:B------:R-:W-:Y:S01]  /*dfc0*/  @!P5 STG.E.U8 desc[UR16][R30.64+0x68], R11 ;  /* 0x0000680b1e00d986 */ /* 0x000fe2000c101110 */
[----:B------:R-:W-:-:S03]  /*dfd0*/  ISETP.LT.OR P5, PT, R42, 0x71, !P0 ;  /* 0x000000712a00780c */ /* 0x000fc600047a1670 */
[----:B------:R-:W-:Y:S01]  /*dfe0*/  @!P6 STG.E.U8 desc[UR16][R30.64+0x69], R5 ;  /* 0x000069051e00e986 */ /* 0x000fe2000c101110 */
[----:B------:R-:W-:Y:S01]  /*dff0*/  ISETP.LT.OR P6, PT, R42, 0x72, !P0 ;  /* 0x000000722a00780c */ /* 0x000fe200047c1670 */
[----:B------:R-:W-:-:S05]  /*e000*/  FMUL R0, R221, UR20 ;  /* 0x00000014dd007c20 */ /* 0x000fca0008400000 */
[----:B0-----:R-:W-:-:S05]  /*e010*/  F2FP.SATFINITE.E4M3.F32.PACK_AB_MERGE_C R7, RZ, R0, RZ ;  /* 0x00000000ff07723e */ /* 0x001fca00048070ff */
[----:B------:R0:W-:Y:S01]  /*e020*/  @!P3 STG.E.U8 desc[UR16][R28.64+0x70], R7 ;  /* 0x000070071c00b986 */ /* 0x0001e2000c101110 */
[C---:B------:R-:W-:Y:S02]  /*e030*/  ISETP.LT.OR P3, PT, R42.reuse, 0x79, !P0 ;  /* 0x000000792a00780c */ /* 0x040fe40004761670 */
[----:B------:R-:W-:Y:S01]  /*e040*/  ISETP.LT.OR P0, PT, R42, 0x7a, !P0 ;  /* 0x0000007a2a00780c */ /* 0x000fe20004701670 */
[----:B--2---:R-:W-:-:S05]  /*e050*/  FMUL R3, R220, UR20 ;  /* 0x00000014dc037c20 */ /* 0x004fca0008400000 */
[----:B------:R-:W-:-:S05]  /*e060*/  F2FP.SATFINITE.E4M3.F32.PACK_AB_MERGE_C R9, RZ, R3, RZ ;  /* 0x00000003ff09723e */ /* 0x000fca00048070ff */
[----:B------:R1:W-:Y:S01]  /*e070*/  @!P2 STG.E.U8 desc[UR16][R28.64+0x71], R9 ;  /* 0x000071091c00a986 */ /* 0x0003e2000c101110 */
[C---:B------:R-:W-:Y:S02]  /*e080*/  ISETP.LT.OR P2, PT, R42.reuse, 0x79, !P1 ;  /* 0x000000792a00780c */ /* 0x040fe40004f41670 */
[----:B------:R-:W-:Y:S01]  /*e090*/  ISETP.LT.OR P1, PT, R42, 0x7a, !P1 ;  /* 0x0000007a2a00780c */ /* 0x000fe20004f21670 */
[----:B------:R-:W-:-:S05]  /*e0a0*/  FMUL R0, R222, UR20 ;  /* 0x00000014de007c20 */ /* 0x000fca0008400000 */
[----:B------:R-:W-:-:S05]  /*e0b0*/  F2FP.SATFINITE.E4M3.F32.PACK_AB_MERGE_C R13, RZ, R0, RZ ;  /* 0x00000000ff0d723e */ /* 0x000fca00048070ff */
[----:B------:R2:W-:Y:S01]  /*e0c0*/  @!P5 STG.E.U8 desc[UR16][R30.64+0x70], R13 ;  /* 0x0000700d1e00d986 */ /* 0x0005e2000c101110 */
[----:B------:R-:W-:Y:S01]  /*e0d0*/  FMUL R0, R223, UR20 ;  /* 0x00000014df007c20 */ /* 0x000fe20008400000 */
[----:B---3--:R-:W-:Y:S01]  /*e0e0*/  FMUL R2, R225, UR20 ;  /* 0x00000014e1027c20 */ /* 0x008fe20008400000 */
[----:B----4-:R-:W-:-:S03]  /*e0f0*/  FMUL R3, R224, UR20 ;  /* 0x00000014e0037c20 */ /* 0x010fc60008400000 */
[----:B0-----:R-:W-:Y:S01]  /*e100*/  F2FP.SATFINITE.E4M3.F32.PACK_AB_MERGE_C R7, RZ, R0, RZ ;  /* 0x00000000ff07723e */ /* 0x001fe200048070ff */
[----:B------:R-:W-:Y:S01]  /*e110*/  FMUL R4, R226, UR20 ;  /* 0x00000014e2047c20 */ /* 0x000fe20008400000 */
[----:B------:R-:W-:Y:S01]  /*e120*/  FMUL R5, R227, UR20 ;  /* 0x00000014e3057c20 */ /* 0x000fe20008400000 */
[----:B-1----:R-:W-:Y:S02]  /*e130*/  F2FP.SATFINITE.E4M3.F32.PACK_AB_MERGE_C R9, RZ, R2, RZ ;  /* 0x00000002ff09723e */ /* 0x002fe400048070ff */
[----:B------:R-:W-:Y:S02]  /*e140*/  F2FP.SATFINITE.E4M3.F32.PACK_AB_MERGE_C R3, RZ, R3, RZ ;  /* 0x00000003ff03723e */ /* 0x000fe400048070ff */
[----:B------:R-:W-:Y:S02]  /*e150*/  F2FP.SATFINITE.E4M3.F32.PACK_AB_MERGE_C R11, RZ, R4, RZ ;  /* 0x00000004ff0b723e */ /* 0x000fe400048070ff */
[----:B------:R-:W-:Y:S01]  /*e160*/  F2FP.SATFINITE.E4M3.F32.PACK_AB_MERGE_C R5, RZ, R5, RZ ;  /* 0x00000005ff05723e */ /* 0x000fe200048070ff */
[----:B------:R2:W-:Y:S04]  /*e170*/  @!P6 STG.E.U8 desc[UR16][R30.64+0x71], R7 ;  /* 0x000071071e00e986 */ /* 0x0005e8000c101110 */
[----:B------:R2:W-:Y:S04]  /*e180*/  @!P2 STG.E.U8 desc[UR16][R28.64+0x78], R9 ;  /* 0x000078091c00a986 */ /* 0x0005e8000c101110 */
[----:B------:R2:W-:Y:S04]  /*e190*/  @!P1 STG.E.U8 desc[UR16][R28.64+0x79], R3 ;  /* 0x000079031c009986 */ /* 0x0005e8000c101110 */
[----:B------:R2:W-:Y:S04]  /*e1a0*/  @!P3 STG.E.U8 desc[UR16][R30.64+0x78], R11 ;  /* 0x0000780b1e00b986 */ /* 0x0005e8000c101110 */
[----:B------:R2:W-:Y:S02]  /*e1b0*/  @!P0 STG.E.U8 desc[UR16][R30.64+0x79], R5 ;  /* 0x000079051e008986 */ /* 0x0005e4000c101110 */
.L_x_289:
[----:B------:R-:W-:Y:S05]  /*e1c0*/  BSYNC B0 ;  /* 0x0000000000007941 */ /* 0x000fea0003800000 */
.L_x_31:
[----:B0-2---:R-:W2:Y:S04]  /*e1d0*/  LDL.LU R3, [R1+0x78] ;  /* 0x0000780001037983 */ /* 0x005ea80000300800 */
[----:B-----5:R-:W2:Y:S01]  /*e1e0*/  LDL.LU R2, [R1+0x7c] ;  /* 0x00007c0001027983 */ /* 0x020ea20000300800 */
[----:B------:R-:W-:Y:S01]  /*e1f0*/  ULDC UR6, c[0x0][0xc] ;  /* 0x0000030000067ab9 */ /* 0x000fe20000000800 */
[----:B------:R-:W-:Y:S01]  /*e200*/  ULDC UR7, c[0x0][0x10] ;  /* 0x0000040000077ab9 */ /* 0x000fe20000000800 */
[----:B------:R-:W2:Y:S01]  /*e210*/  LDC R5, c[0x0][0x14] ;  /* 0x00000500ff057b82 */ /* 0x000ea20000000800 */
[----:B------:R-:W-:Y:S01]  /*e220*/  UIMAD.WIDE.U32 UR6, UR6, UR7, URZ ;  /* 0x00000007060672a5 */ /* 0x000fe2000f8e003f */
[----:B------:R-:W-:Y:S01]  /*e230*/  PRMT R0, RZ, 0x7610, R0 ;  /* 0x00007610ff007816 */ /* 0x000fe20000000000 */
[----:B------:R-:W-:-:S04]  /*e240*/  UMOV UR22, 0xffffffff ;  /* 0xffffffff00167882 */ /* 0x000fc80000000000 */
[----:B--2---:R-:W-:-:S04]  /*e250*/  IMAD.WIDE.U32 R2, R5, UR6, R2 ;  /* 0x0000000605027c25 */ /* 0x004fc8000f8e0002 */
[----:B------:R-:W-:Y:S01]  /*e260*/  IMAD R5, R5, UR7, RZ ;  /* 0x0000000705057c24 */ /* 0x000fe2000f8e02ff */
[----:B------:R-:W-:Y:S01]  /*e270*/  ULDC.64 UR6, c[0x0][0x650] ;  /* 0x0001940000067ab9 */ /* 0x000fe20000000a00 */
[----:B------:R-:W-:Y:S01]  /*e280*/  IMAD.MOV.U32 R19, RZ, RZ, R2 ;  /* 0x000000ffff137224 */ /* 0x000fe200078e0002 */
[----:B------:R-:W-:Y:S01]  /*e290*/  ISETP.GE.U32.AND P0, PT, R2, UR6, PT ;  /* 0x0000000602007c0c */ /* 0x000fe2000bf06070 */
[----:B------:R-:W-:Y:S02]  /*e2a0*/  IMAD.IADD R22, R3, 0x1, R5 ;  /* 0x0000000103167824 */ /* 0x000fe400078e0205 */
[----:B------:R-:W-:-:S03]  /*e2b0*/  IMAD.MOV.U32 R2, RZ, RZ, -0x1 ;  /* 0xffffffffff027424 */ /* 0x000fc600078e00ff */
[----:B------:R0:W-:Y:S01]  /*e2c0*/  STL [R1+0x78], R22 ;  /* 0x0000781601007387 */ /* 0x0001e20000100800 */
[----:B------:R-:W-:-:S03]  /*e2d0*/  ISETP.GE.U32.AND.EX P0, PT, R22, UR7, PT, P0 ;  /* 0x0000000716007c0c */ /* 0x000fc6000bf06100 */
[----:B------:R0:W-:Y:S04]  /*e2e0*/  STL [R1+0x7c], R19 ;  /* 0x00007c1301007387 */ /* 0x0001e80000100800 */
[----:B------:R0:W-:Y:S06]  /*e2f0*/  STL [R1+0x80], R2 ;  /* 0x0000800201007387 */ /* 0x0001ec0000100800 */
[----:B------:R-:W-:Y:S05]  /*e300*/  @P0 BRA `(.L_x_290) ;  /* 0x00000004006c0947 */ /* 0x000fea0003800000 */
[----:B------:R-:W2:Y:S01]  /*e310*/  S2R R14, SR_CTAID.X ;  /* 0x00000000000e7919 */ /* 0x000ea20000002500 */
[----:B------:R-:W5:Y:S01]  /*e320*/  LDC.64 R8, c[0x0][0x628] ;  /* 0x00018a00ff087b82 */ /* 0x000f620000000a00 */
[----:B------:R-:W-:Y:S01]  /*e330*/  ULDC UR6, c[0x0][0x150] ;  /* 0x0000540000067ab9 */ /* 0x000fe20000000800 */
[----:B------:R-:W-:Y:S01]  /*e340*/  IMAD.MOV.U32 R6, RZ, RZ, R19 ;  /* 0x000000ffff067224 */ /* 0x000fe200078e0013 */
[----:B------:R-:W0:Y:S01]  /*e350*/  S2R R16, SR_CTAID.Y ;  /* 0x0000000000107919 */ /* 0x000e220000002600 */
[----:B------:R-:W-:-:S04]  /*e360*/  IMAD.MOV.U32 R7, RZ, RZ, R22 ;  /* 0x000000ffff077224 */ /* 0x000fc800078e0016 */
[----:B------:R-:W0:Y:S08]  /*e370*/  LDC R17, c[0x0][0x144] ;  /* 0x00005100ff117b82 */ /* 0x000e300000000800 */
[----:B------:R-:W0:Y:S08]  /*e380*/  LDC R10, c[0x0][0x630] ;  /* 0x00018c00ff0a7b82 */ /* 0x000e300000000800 */
[----:B------:R-:W0:Y:S01]  /*e390*/  LDC.64 R12, c[0x0][0x620] ;  /* 0x00018800ff0c7b82 */ /* 0x000e220000000a00 */
[----:B-----5:R-:W-:-:S04]  /*e3a0*/  ISETP.NE.U32.AND P0, PT, R8, RZ, PT ;  /* 0x000000ff0800720c */ /* 0x020fc80003f05070 */
[----:B------:R-:W-:Y:S02]  /*e3b0*/  ISETP.NE.AND.EX P0, PT, R9, RZ, PT, P0 ;  /* 0x000000ff0900720c */ /* 0x000fe40003f05300 */
[----:B--2---:R-:W-:-:S05]  /*e3c0*/  I2FP.F32.U32 R0, R14 ;  /* 0x0000000e00007245 */ /* 0x004fca0000201000 */
[----:B------:R-:W-:-:S04]  /*e3d0*/  FMUL R0, R0, UR6 ;  /* 0x0000000600007c20 */ /* 0x000fc80008400000 */
[----:B------:R2:W0:Y:S02]  /*e3e0*/  F2I.U32.TRUNC.NTZ R15, R0 ;  /* 0x00000000000f7305 */ /* 0x000424000020f000 */
[----:B------:R-:W-:Y:S05]  /*e3f0*/  @!P0 BRA `(.L_x_291) ;  /* 0x0000000000288947 */ /* 0x000fea0003800000 */
[----:B--2---:R-:W2:Y:S02]  /*e400*/  LDC R0, c[0x0][0x634] ;  /* 0x00018d00ff007b82 */ /* 0x004ea40000000800 */
[----:B--2---:R-:W-:-:S05]  /*e410*/  IADD3 R7, P0, R19, R0, RZ ;  /* 0x0000000013077210 */ /* 0x004fca0007f1e0ff */
[----:B------:R-:W-:-:S04]  /*e420*/  IMAD.X R11, RZ, RZ, R22, P0 ;  /* 0x000000ffff0b7224 */ /* 0x000fc800000e0616 */
[----:B0-----:R-:W-:-:S04]  /*e430*/  IMAD.WIDE.U32 R2, R11, R8, RZ ;  /* 0x000000080b027225 */ /* 0x001fc800078e00ff */
[----:B------:R-:W-:-:S04]  /*e440*/  IMAD.WIDE.U32 R4, P0, R7, R9, R2 ;  /* 0x0000000907047225 */ /* 0x000fc80007800002 */
[----:B------:R-:W-:-:S04]  /*e450*/  IMAD.WIDE.U32 R2, R7, R8, RZ ;  /* 0x0000000807027225 */ /* 0x000fc800078e00ff */
[----:B------:R-:W-:Y:S01]  /*e460*/  IMAD.X R7, RZ, RZ, RZ, P0 ;  /* 0x000000ffff077224 */ /* 0x000fe200000e06ff */
[----:B------:R-:W-:Y:S01]  /*e470*/  IADD3 RZ, P0, R3, R4, RZ ;  /* 0x0000000403ff7210 */ /* 0x000fe20007f1e0ff */
[----:B------:R-:W-:-:S04]  /*e480*/  IMAD.MOV.U32 R6, RZ, RZ, R5 ;  /* 0x000000ffff067224 */ /* 0x000fc800078e0005 */
[----:B------:R-:W-:-:S08]  /*e490*/  IMAD.WIDE.U32.X R6, R11, R9, R6, P0 ;  /* 0x000000090b067225 */ /* 0x000fd000000e0406 */
.L_x_291:
[-CC-:B01----:R-:W-:Y:S01]  /*e4a0*/  SHF.R.U64 R24, R6, R10.reuse, R7.reuse ;  /* 0x0000000a06187219 */ /* 0x183fe20000001207 */
[----:B------:R-:W0:Y:S01]  /*e4b0*/  LDC.64 R20, c[0x0][0x640] ;  /* 0x00019000ff147b82 */ /* 0x000e220000000a00 */
[----:B--2---:R-:W-:Y:S01]  /*e4c0*/  SHF.R.U32.HI R0, RZ, R10, R7 ;  /* 0x0000000aff007219 */ /* 0x004fe20000011607 */
[----:B------:R-:W-:Y:S01]  /*e4d0*/  IMAD.MOV.U32 R2, RZ, RZ, R19 ;  /* 0x000000ffff027224 */ /* 0x000fe200078e0013 */
[----:B------:R-:W-:Y:S01]  /*e4e0*/  IADD3 R5, P0, RZ, -R24, RZ ;  /* 0x80000018ff057210 */ /* 0x000fe20007f1e0ff */
[----:B------:R-:W-:Y:S01]  /*e4f0*/  IMAD.MOV R15, RZ, RZ, -R15 ;  /* 0x000000ffff0f7224 */ /* 0x000fe200078e0a0f */
[----:B------:R-:W-:Y:S01]  /*e500*/  ULDC UR6, c[0x0][0x154] ;  /* 0x0000550000067ab9 */ /* 0x000fe20000000800 */
[----:B------:R-:W-:Y:S02]  /*e510*/  IMAD.MOV.U32 R7, RZ, RZ, 0x1 ;  /* 0x00000001ff077424 */ /* 0x000fe400078e00ff */
[----:B------:R-:W1:Y:S01]  /*e520*/  LDC R4, c[0x0][0x618] ;  /* 0x00018600ff047b82 */ /* 0x000e620000000800 */
[----:B------:R-:W-:-:S02]  /*e530*/  IMAD.X R3, RZ, RZ, ~R0, P0 ;  /* 0x000000ffff037224 */ /* 0x000fc400000e0e00 */
[----:B------:R-:W-:Y:S02]  /*e540*/  IMAD R15, R17, R15, R14 ;  /* 0x0000000f110f7224 */ /* 0x000fe400078e020e */
[-C--:B------:R-:W-:Y:S02]  /*e550*/  IMAD R0, R3, R12.reuse, RZ ;  /* 0x0000000c03007224 */ /* 0x080fe400078e02ff */
[----:B------:R-:W-:Y:S01]  /*e560*/  IMAD.MOV.U32 R3, RZ, RZ, R22 ;  /* 0x000000ffff037224 */ /* 0x000fe200078e0016 */
[----:B------:R-:W2:Y:S01]  /*e570*/  LDC R6, c[0x0][0x608] ;  /* 0x00018200ff067b82 */ /* 0x000ea20000000800 */
[----:B------:R-:W-:-:S04]  /*e580*/  IMAD.WIDE.U32 R2, R5, R12, R2 ;  /* 0x0000000c05027225 */ /* 0x000fc800078e0002 */
[----:B------:R-:W-:-:S03]  /*e590*/  IMAD R5, R5, R13, R0 ;  /* 0x0000000d05057224 */ /* 0x000fc600078e0200 */
[----:B------:R-:W5:Y:S01]  /*e5a0*/  LDC R18, c[0x0][0x658] ;  /* 0x00019600ff127b82 */ /* 0x000f620000000800 */
[----:B------:R-:W-:Y:S01]  /*e5b0*/  I2FP.F32.U32 R0, R16 ;  /* 0x0000001000007245 */ /* 0x000fe20000201000 */
[----:B------:R-:W-:Y:S01]  /*e5c0*/  IMAD.IADD R3, R3, 0x1, R5 ;  /* 0x0000000103037824 */ /* 0x000fe200078e0205 */
[----:B0-----:R-:W-:Y:S01]  /*e5d0*/  ISETP.NE.U32.AND P0, PT, R20, RZ, PT ;  /* 0x000000ff1400720c */ /* 0x001fe20003f05070 */
[----:B------:R-:W-:Y:S02]  /*e5e0*/  IMAD.MOV.U32 R5, RZ, RZ, -0x1 ;  /* 0xffffffffff057424 */ /* 0x000fe400078e00ff */
[----:B------:R-:W-:Y:S02]  /*e5f0*/  FMUL R0, R0, UR6 ;  /* 0x0000000600007c20 */ /* 0x000fe40008400000 */
[----:B------:R-:W0:Y:S01]  /*e600*/  LDC R13, c[0x0][0x148] ;  /* 0x00005200ff0d7b82 */ /* 0x000e220000000800 */
[----:B-1----:R-:W-:Y:S01]  /*e610*/  SHF.R.U64 R10, R2, R4, R3 ;  /* 0x00000004020a7219 */ /* 0x002fe20000001203 */
[----:B------:R1:W0:Y:S01]  /*e620*/  F2I.U32.TRUNC.NTZ R12, R0 ;  /* 0x00000000000c7305 */ /* 0x000222000020f000 */
[----:B------:R-:W-:-:S02]  /*e630*/  ISETP.NE.AND.EX P0, PT, R21, RZ, PT, P0 ;  /* 0x000000ff1500720c */ /* 0x000fc40003f05300 */
[----:B------:R-:W-:-:S03]  /*e640*/  SHF.R.U32.HI R3, RZ, R4, R3 ;  /* 0x00000004ff037219 */ /* 0x000fc60000011603 */
[----:B------:R-:W0:Y:S01]  /*e650*/  LDC R14, c[0x0][0x600] ;  /* 0x00018000ff0e7b82 */ /* 0x000e220000000800 */
[-CC-:B--2---:R-:W-:Y:S02]  /*e660*/  SHF.R.U64 R8, R10, R6.reuse, R3.reuse ;  /* 0x000000060a087219 */ /* 0x184fe40000001203 */
[----:B------:R-:W-:-:S05]  /*e670*/  SHF.R.U32.HI R3, RZ, R6, R3 ;  /* 0x00000006ff037219 */ /* 0x000fca0000011603 */
[----:B------:R-:W2:Y:S01]  /*e680*/  LDC R19, c[0x0][0x648] ;  /* 0x00019200ff137b82 */ /* 0x000ea20000000800 */
[-CC-:B-----5:R-:W-:Y:S02]  /*e690*/  SHF.R.U64 R11, R8, R18.reuse, R3.reuse ;  /* 0x00000012080b7219 */ /* 0x1a0fe40000001203 */
[-C--:B------:R-:W-:Y:S02]  /*e6a0*/  SHF.L.U32 R5, R5, R18.reuse, RZ ;  /* 0x0000001205057219 */ /* 0x080fe400000006ff */
[-C--:B------:R-:W-:Y:S01]  /*e6b0*/  SHF.R.U32.HI R3, RZ, R18.reuse, R3 ;  /* 0x00000012ff037219 */ /* 0x080fe20000011603 */
[----:B------:R-:W-:Y:S01]  /*e6c0*/  IMAD.MOV.U32 R2, RZ, RZ, R11 ;  /* 0x000000ffff027224 */ /* 0x000fe200078e000b */
[----:B------:R-:W-:Y:S01]  /*e6d0*/  SHF.L.U32 R40, R7, R18, RZ ;  /* 0x0000001207287219 */ /* 0x000fe200000006ff */
[----:B------:R-:W0:Y:S01]  /*e6e0*/  LDC R22, c[0x0][0x638] ;  /* 0x00018e00ff167b82 */ /* 0x000e220000000800 */
[----:B------:R-:W-:-:S07]  /*e6f0*/  LOP3.LUT R17, RZ, R5, RZ, 0x33, !PT ;  /* 0x00000005ff117212 */ /* 0x000fce00078e33ff */
[----:B------:R-:W0:Y:S01]  /*e700*/  LDC R23, c[0x0][0x610] ;  /* 0x00018400ff177b82 */ /* 0x000e220000000800 */
[----:B-1----:R-:W-:Y:S05]  /*e710*/  @!P0 BRA `(.L_x_292) ;  /* 0x0000000000288947 */ /* 0x002fea0003800000 */
        /* <DEDUP_REMOVED lines=10> */
.L_x_292:
[----:B--2---:R-:W-:Y:S01]  /*e7c0*/  SHF.R.U64 R0, R2, R19, R3 ;  /* 0x0000001302007219 */ /* 0x004fe20000001203 */
[----:B0-----:R-:W-:Y:S01]  /*e7d0*/  VIADD R3, R14, 0xffffffff ;  /* 0xffffffff0e037836 */ /* 0x001fe20000000000 */
[----:B------:R-:W-:Y:S01]  /*e7e0*/  LOP3.LUT R5, R8, R17, RZ, 0xc0, !PT ;  /* 0x0000001108057212 */ /* 0x000fe200078ec0ff */
[----:B------:R-:W-:Y:S01]  /*e7f0*/  IMAD.MOV R12, RZ, RZ, -R12 ;  /* 0x000000ffff0c7224 */ /* 0x000fe200078e0a0c */
[----:B------:R-:W-:Y:S01]  /*e800*/  R2UR UR22, R24 ;  /* 0x00000000181672ca */ /* 0x000fe200000e0000 */
[----:B------:R-:W-:Y:S01]  /*e810*/  IMAD.MOV R2, RZ, RZ, -R0 ;  /* 0x000000ffff027224 */ /* 0x000fe200078e0a00 */
[----:B------:R-:W-:Y:S01]  /*e820*/  LOP3.LUT R3, R10, R3, RZ, 0xc0, !PT ;  /* 0x000000030a037212 */ /* 0x000fe200078ec0ff */
[----:B------:R-:W-:Y:S02]  /*e830*/  IMAD R40, R40, R0, R5 ;  /* 0x0000000028287224 */ /* 0x000fe400078e0205 */
[----:B------:R-:W-:Y:S02]  /*e840*/  @P4 IMAD R15, R13, R12, R16 ;  /* 0x0000000c0d0f4224 */ /* 0x000fe400078e0210 */
[----:B------:R-:W-:-:S02]  /*e850*/  IMAD R0, R2, R22, R11 ;  /* 0x0000001602007224 */ /* 0x000fc400078e020b */
[----:B------:R-:W-:Y:S02]  /*e860*/  IMAD R40, R40, R23, R15 ;  /* 0x0000001728287224 */ /* 0x000fe400078e020f */
[----:B------:R-:W-:Y:S02]  /*e870*/  IMAD R3, R0, R14, R3 ;  /* 0x0000000e00037224 */ /* 0x000fe400078e0203 */
[----:B------:R-:W-:-:S03]  /*e880*/  IMAD.MOV.U32 R0, RZ, RZ, 0x1 ;  /* 0x00000001ff007424 */ /* 0x000fc600078e00ff */
[----:B------:R-:W-:Y:S02]  /*e890*/  SEL R2, R3, R40, !P4 ;  /* 0x0000002803027207 */ /* 0x000fe40006000000 */
[----:B------:R-:W-:-:S03]  /*e8a0*/  SEL R40, R40, R3, !P4 ;  /* 0x0000000328287207 */ /* 0x000fc60006000000 */
[----:B------:R2:W-:Y:S04]  /*e8b0*/  STL [R1+0x80], R2 ;  /* 0x0000800201007387 */ /* 0x0005e80000100800 */
.L_x_290:
[----:B------:R-:W-:Y:S01]  /*e8c0*/  UIADD3 UR5, UR12, UR5, URZ ;  /* 0x000000050c057290 */ /* 0x000fe2000fffe03f */
[----:B------:R0:W-:Y:S01]  /*e8d0*/  STL [R1+0x84], R40 ;  /* 0x0000842801007387 */ /* 0x0001e20000100800 */
[----:B------:R-:W-:Y:S02]  /*e8e0*/  LOP3.LUT P0, RZ, R0, 0xff, RZ, 0xc0, !PT ;  /* 0x000000ff00ff7812 */ /* 0x000fe4000780c0ff */
[----:B------:R-:W-:Y:S02]  /*e8f0*/  USHF.R.U32.HI UR6, URZ, 0x2, UR5 ;  /* 0x000000023f067899 */ /* 0x000fe40008011605 */
[----:B------:R-:W-:Y:S02]  /*e900*/  UISETP.GT.U32.AND UP1, UPT, UR5, 0x3, UPT ;  /* 0x000000030500788c */ /* 0x000fe4000bf24070 */
[----:B------:R-:W-:Y:S02]  /*e910*/  ULOP3.LUT UR6, UR6, 0x1, URZ, 0xc0, !UPT ;  /* 0x0000000106067892 */ /* 0x000fe4000f8ec03f */
[----:B------:R-:W-:-:S02]  /*e920*/  UISETP.LT.U32.AND UP1, UPT, UR12, 0x4, UP1 ;  /* 0x000000040c00788c */ /* 0x000fc40008f21070 */
[----:B------:R-:W-:Y:S02]  /*e930*/  UISETP.NE.U32.AND UP0, UPT, UR6, 0x1, UPT ;  /* 0x000000010600788c */ /* 0x000fe4000bf05070 */
[----:B------:R-:W-:Y:S02]  /*e940*/  USEL UR7, URZ, 0x1, !UP1 ;  /* 0x000000013f077887 */ /* 0x000fe4000c800000 */
[----:B------:R-:W-:Y:S02]  /*e950*/  UISETP.GT.U32.AND UP0, UPT, UR12, 0x3, !UP0 ;  /* 0x000000030c00788c */ /* 0x000fe4000c704070 */
[----:B------:R-:W-:Y:S02]  /*e960*/  ULOP3.LUT UR5, UR5, 0x3, URZ, 0xc0, !UPT ;  /* 0x0000000305057892 */ /* 0x000fe4000f8ec03f */
[----:B------:R-:W-:-:S04]  /*e970*/  USEL UR6, URZ, 0x1, !UP0 ;  /* 0x000000013f067887 */ /* 0x000fc8000c000000 */
[----:B------:R-:W-:Y:S01]  /*e980*/  ULOP3.LUT UR4, UR6, UR4, UR7, 0x96, !UPT ;  /* 0x0000000406047292 */ /* 0x000fe2000f8e9607 */
[----:B0-----:R-:W-:Y:S11]  /*e990*/  @P0 BRA `(.L_x_293) ;  /* 0xffffff2400a00947 */ /* 0x001ff6000383ffff */
[----:B------:R-:W-:Y:S05]  /*e9a0*/  EXIT ;  /* 0x000000000000794d */ /* 0x000fea0003800000 */
.L_x_3:
[----:B------:R-:W2:Y:S01]  /*e9b0*/  LDL R16, [R1+0x7c] ;  /* 0x00007c0001107983 */ /* 0x000ea20000100800 */
[----:B------:R-:W-:-:S03]  /*e9c0*/  ULDC.64 UR4, c[0x0][0x650] ;  /* 0x0001940000047ab9 */ /* 0x000fc60000000a00 */
[----:B------:R-:W3:Y:S01]  /*e9d0*/  LDL R17, [R1+0x78] ;  /* 0x0000780001117983 */ /* 0x000ee20000100800 */
[----:B------:R-:W-:Y:S01]  /*e9e0*/  PRMT R4, RZ, 0x7610, R4 ;  /* 0x00007610ff047816 */ /* 0x000fe20000000004 */
[----:B------:R-:W-:Y:S02]  /*e9f0*/  IMAD.MOV.U32 R5, RZ, RZ, -0x1 ;  /* 0xffffffffff057424 */ /* 0x000fe400078e00ff */
[----:B------:R-:W-:Y:S02]  /*ea00*/  IMAD.MOV.U32 R6, RZ, RZ, -0x1 ;  /* 0xffffffffff067424 */ /* 0x000fe400078e00ff */
[----:B------:R-:W-:Y:S01]  /*ea10*/  IMAD.MOV.U32 R11, RZ, RZ, -0x1 ;  /* 0xffffffffff0b7424 */ /* 0x000fe200078e00ff */
[----:B--2---:R-:W-:-:S04]  /*ea20*/  ISETP.GE.U32.AND P0, PT, R16, UR4, PT ;  /* 0x0000000410007c0c */ /* 0x004fc8000bf06070 */
[----:B---3--:R-:W-:-:S13]  /*ea30*/  ISETP.GE.U32.AND.EX P0, PT, R17, UR5, PT, P0 ;  /* 0x0000000511007c0c */ /* 0x008fda000bf06100 */
[----:B------:R-:W-:Y:S05]  /*ea40*/  @P0 BRA `(.L_x_294) ;  /* 0x00000004005c0947 */ /* 0x000fea0003800000 */
        /* <DEDUP_REMOVED lines=18> */
.L_x_295:
[-CC-:B------:R-:W-:Y:S01]  /*eb70*/  SHF.R.U64 R11, R8, R12.reuse, R9.reuse ;  /* 0x0000000c080b7219 */ /* 0x180fe20000001209 */
[----:B------:R-:W0:Y:S01]  /*eb80*/  LDC.64 R20, c[0x0][0x640] ;  /* 0x00019000ff147b82 */ /* 0x000e220000000a00 */
[----:B------:R-:W-:Y:S01]  /*eb90*/  SHF.R.U32.HI R3, RZ, R12, R9 ;  /* 0x0000000cff037219 */ /* 0x000fe20000011609 */
[----:B------:R-:W-:Y:S01]  /*eba0*/  ULDC UR4, c[0x0][0x150] ;  /* 0x0000540000047ab9 */ /* 0x000fe20000000800 */
[----:B------:R-:W-:Y:S01]  /*ebb0*/  IADD3 R7, P0, RZ, -R11, RZ ;  /* 0x8000000bff077210 */ /* 0x000fe20007f1e0ff */
[----:B------:R-:W-:Y:S01]  /*ebc0*/  IMAD.MOV.U32 R4, RZ, RZ, R16 ;  /* 0x000000ffff047224 */ /* 0x000fe200078e0010 */
[----:B------:R-:W-:Y:S01]  /*ebd0*/  I2FP.F32.U32 R6, R2 ;  /* 0x0000000200067245 */ /* 0x000fe20000201000 */
[----:B------:R-:W-:Y:S02]  /*ebe0*/  IMAD.MOV.U32 R5, RZ, RZ, R17 ;  /* 0x000000ffff057224 */ /* 0x000fe400078e0011 */
[----:B------:R-:W1:Y:S01]  /*ebf0*/  LDC R10, c[0x0][0x618] ;  /* 0x00018600ff0a7b82 */ /* 0x000e620000000800 */
[----:B------:R-:W-:-:S02]  /*ec00*/  IMAD.X R3, RZ, RZ, ~R3, P0 ;  /* 0x000000ffff037224 */ /* 0x000fc400000e0e03 */
[----:B------:R-:W-:Y:S01]  /*ec10*/  FMUL R9, R6, UR4 ;  /* 0x0000000406097c20 */ /* 0x000fe20008400000 */
[----:B------:R-:W-:Y:S01]  /*ec20*/  IMAD.WIDE.U32 R4, R7, R14, R4 ;  /* 0x0000000e07047225 */ /* 0x000fe200078e0004 */
[----:B------:R-:W-:-:S03]  /*ec30*/  ULDC UR4, c[0x0][0x154] ;  /* 0x0000550000047ab9 */ /* 0x000fc60000000800 */
[----:B------:R-:W-:Y:S01]  /*ec40*/  IMAD R6, R3, R14, RZ ;  /* 0x0000000e03067224 */ /* 0x000fe200078e02ff */
[----:B------:R-:W2:Y:S01]  /*ec50*/  LDC R13, c[0x0][0x144] ;  /* 0x00005100ff0d7b82 */ /* 0x000ea20000000800 */
[----:B------:R-:W3:Y:S02]  /*ec60*/  F2I.U32.TRUNC.NTZ R9, R9 ;  /* 0x0000000900097305 */ /* 0x000ee4000020f000 */
[----:B------:R-:W-:Y:S02]  /*ec70*/  IMAD R3, R7, R15, R6 ;  /* 0x0000000f07037224 */ /* 0x000fe400078e0206 */
[----:B------:R-:W-:Y:S02]  /*ec80*/  IMAD.MOV.U32 R6, RZ, RZ, -0x1 ;  /* 0xffffffffff067424 */ /* 0x000fe400078e00ff */
[----:B------:R-:W-:Y:S01]  /*ec90*/  IMAD.IADD R3, R5, 0x1, R3 ;  /* 0x0000000105037824 */ /* 0x000fe200078e0203 */
[----:B------:R-:W4:Y:S01]  /*eca0*/  LDC R12, c[0x0][0x608] ;  /* 0x00018200ff0c7b82 */ /* 0x000f220000000800 */
[----:B------:R-:W-:-:S02]  /*ecb0*/  I2FP.F32.U32 R5, R0 ;  /* 0x0000000000057245 */ /* 0x000fc40000201000 */
[----:B0-----:R-:W-:-:S03]  /*ecc0*/  ISETP.NE.U32.AND P0, PT, R20, RZ, PT ;  /* 0x000000ff1400720c */ /* 0x001fc60003f05070 */
[----:B------:R-:W-:Y:S01]  /*ecd0*/  FMUL R5, R5, UR4 ;  /* 0x0000000405057c20 */ /* 0x000fe20008400000 */
[----:B------:R-:W-:Y:S01]  /*ece0*/  ISETP.NE.AND.EX P0, PT, R21, RZ, PT, P0 ;  /* 0x000000ff1500720c */ /* 0x000fe20003f05300 */
[----:B------:R-:W0:Y:S01]  /*ecf0*/  LDC R7, c[0x0][0x658] ;  /* 0x00019600ff077b82 */ /* 0x000e220000000800 */
[-C--:B-1----:R-:W-:Y:S01]  /*ed00*/  SHF.R.U64 R8, R4, R10.reuse, R3 ;  /* 0x0000000a04087219 */ /* 0x082fe20000001203 */
[----:B---3--:R-:W-:Y:S01]  /*ed10*/  IMAD.MOV R4, RZ, RZ, -R9 ;  /* 0x000000ffff047224 */ /* 0x008fe200078e0a09 */
[----:B------:R-:W-:Y:S02]  /*ed20*/  SHF.R.U32.HI R3, RZ, R10, R3 ;  /* 0x0000000aff037219 */ /* 0x000fe40000011603 */
[----:B------:R1:W3:Y:S03]  /*ed30*/  F2I.U32.TRUNC.NTZ R10, R5 ;  /* 0x00000005000a7305 */ /* 0x0002e6000020f000 */
[----:B------:R-:W1:Y:S01]  /*ed40*/  LDC R17, c[0x0][0x148] ;  /* 0x00005200ff117b82 */ /* 0x000e620000000800 */
[----:B--2---:R-:W-:-:S02]  /*ed50*/  IMAD R19, R13, R4, R2 ;  /* 0x000000040d137224 */ /* 0x004fc400078e0202 */
[----:B------:R-:W-:-:S05]  /*ed60*/  IMAD.MOV.U32 R4, RZ, RZ, 0x1 ;  /* 0x00000001ff047424 */ /* 0x000fca00078e00ff */
[----:B------:R-:W2:Y:S01]  /*ed70*/  LDC R14, c[0x0][0x600] ;  /* 0x00018000ff0e7b82 */ /* 0x000ea20000000800 */
[-CC-:B----4-:R-:W-:Y:S02]  /*ed80*/  SHF.R.U64 R13, R8, R12.reuse, R3.reuse ;  /* 0x0000000c080d7219 */ /* 0x190fe40000001203 */
[----:B------:R-:W-:-:S05]  /*ed90*/  SHF.R.U32.HI R2, RZ, R12, R3 ;  /* 0x0000000cff027219 */ /* 0x000fca0000011603 */
[----:B------:R-:W4:Y:S01]  /*eda0*/  LDC R16, c[0x0][0x648] ;  /* 0x00019200ff107b82 */ /* 0x000f220000000800 */
[-CC-:B0-----:R-:W-:Y:S02]  /*edb0*/  SHF.R.U64 R15, R13, R7.reuse, R2.reuse ;  /* 0x000000070d0f7219 */ /* 0x181fe40000001202 */
[-C--:B------:R-:W-:Y:S02]  /*edc0*/  SHF.L.U32 R6, R6, R7.reuse, RZ ;  /* 0x0000000706067219 */ /* 0x080fe400000006ff */
[-C--:B------:R-:W-:Y:S01]  /*edd0*/  SHF.R.U32.HI R3, RZ, R7.reuse, R2 ;  /* 0x00000007ff037219 */ /* 0x080fe20000011602 */
[----:B------:R-:W-:Y:S01]  /*ede0*/  IMAD.MOV.U32 R2, RZ, RZ, R15 ;  /* 0x000000ffff027224 */ /* 0x000fe200078e000f */
[----:B------:R-:W-:Y:S01]  /*edf0*/  SHF.L.U32 R12, R4, R7, RZ ;  /* 0x00000007040c7219 */ /* 0x000fe200000006ff */
[----:B------:R-:W0:Y:S01]  /*ee00*/  LDC R18, c[0x0][0x638] ;  /* 0x00018e00ff127b82 */ /* 0x000e220000000800 */
[----:B------:R-:W-:-:S07]  /*ee10*/  LOP3.LUT R22, RZ, R6, RZ, 0x33, !PT ;  /* 0x00000006ff167212 */ /* 0x000fce00078e33ff */
        /* <DEDUP_REMOVED lines=12> */
.L_x_296:
[----:B----4-:R-:W-:Y:S01]  /*eee0*/  SHF.R.U64 R3, R2, R16, R3 ;  /* 0x0000001002037219 */ /* 0x010fe20000001203 */
[----:B--2---:R-:W-:Y:S01]  /*eef0*/  VIADD R5, R14, 0xffffffff ;  /* 0xffffffff0e057836 */ /* 0x004fe20000000000 */
[----:B------:R-:W-:Y:S01]  /*ef00*/  LOP3.LUT R2, R13, R22, RZ, 0xc0, !PT ;  /* 0x000000160d027212 */ /* 0x000fe200078ec0ff */
[----:B------:R-:W-:Y:S02]  /*ef10*/  IMAD.MOV R10, RZ, RZ, -R10 ;  /* 0x000000ffff0a7224 */ /* 0x000fe400078e0a0a */
[----:B------:R-:W-:Y:S02]  /*ef20*/  IMAD.MOV R4, RZ, RZ, -R3 ;  /* 0x000000ffff047224 */ /* 0x000fe400078e0a03 */
[----:B------:R-:W-:Y:S01]  /*ef30*/  IMAD R2, R12, R3, R2 ;  /* 0x000000030c027224 */ /* 0x000fe200078e0202 */
[----:B------:R-:W-:Y:S01]  /*ef40*/  LOP3.LUT R3, R8, R5, RZ, 0xc0, !PT ;  /* 0x0000000508037212 */ /* 0x000fe200078ec0ff */
[----:B------:R-:W-:Y:S02]  /*ef50*/  @P4 IMAD R19, R17, R10, R0 ;  /* 0x0000000a11134224 */ /* 0x000fe400078e0200 */
[----:B0-----:R-:W-:-:S02]  /*ef60*/  IMAD R0, R4, R18, R15 ;  /* 0x0000001204007224 */ /* 0x001fc400078e020f */
[----:B------:R-:W-:Y:S02]  /*ef70*/  IMAD R5, R2, R23, R19 ;  /* 0x0000001702057224 */ /* 0x000fe400078e0213 */
[----:B------:R-:W-:Y:S02]  /*ef80*/  IMAD R0, R0, R14, R3 ;  /* 0x0000000e00007224 */ /* 0x000fe400078e0203 */
[----:B------:R-:W-:-:S03]  /*ef90*/  IMAD.MOV.U32 R4, RZ, RZ, 0x1 ;  /* 0x00000001ff047424 */ /* 0x000fc600078e00ff */
[----:B------:R-:W-:Y:S02]  /*efa0*/  SEL R6, R0, R5, !P4 ;  /* 0x0000000500067207 */ /* 0x000fe40006000000 */
[----:B------:R-:W-:-:S07]  /*efb0*/  SEL R5, R5, R0, !P4 ;  /* 0x0000000005057207 */ /* 0x000fce0006000000 */
.L_x_294:
[----:B------:R-:W-:-:S08]  /*efc0*/  NOP ;  /* 0x0000000000007918 */ /* 0x000fd00000000000 */
[----:B------:R-:W0:-:S00]  /*efd0*/  USETMAXREG.DEALLOC.CTAPOOL 0x28 ;  /* 0x00000028000079c8 */ /* 0x000e0000080e0500 */
[----:B------:R-:W-:-:S13]  /*efe0*/  ISETP.NE.AND P0, PT, RZ, UR8, PT ;  /* 0x00000008ff007c0c */ /* 0x000fda000bf05270 */
[----:B------:R-:W-:Y:S05]  /*eff0*/  @P0 EXIT ;  /* 0x000000000000094d */ /* 0x000fea0003800000 */
[----:B0-----:R-:W-:Y:S01]  /*f000*/  LOP3.LUT P0, RZ, R4, 0xff, RZ, 0xc0, !PT ;  /* 0x000000ff04ff7812 */ /* 0x001fe2000780c0ff */
[----:B------:R-:W-:Y:S02]  /*f010*/  IMAD.MOV.U32 R0, RZ, RZ, 0x1 ;  /* 0x00000001ff007424 */ /* 0x000fe400078e00ff */
[----:B------:R-:W-:-:S10]  /*f020*/  IMAD.MOV.U32 R8, RZ, RZ, RZ ;  /* 0x000000ffff087224 */ /* 0x000fd400078e00ff */
[----:B------:R-:W-:Y:S05]  /*f030*/  @!P0 BRA `(.L_x_297) ;  /* 0x0000000c00548947 */ /* 0x000fea0003800000 */
[----:B------:R-:W0:Y:S01]  /*f040*/  S2R R2, SR_TID.X ;  /* 0x0000000000027919 */ /* 0x000e220000002100 */
[----:B------:R-:W-:Y:S01]  /*f050*/  ULDC UR4, c[0x0][0x28c] ;  /* 0x0000a30000047ab9 */ /* 0x000fe20000000800 */
[----:B------:R-:W-:Y:S01]  /*f060*/  ULDC UR6, c[0x0][0x658] ;  /* 0x0001960000067ab9 */ /* 0x000fe20000000800 */
[----:B------:R-:W-:Y:S01]  /*f070*/  UIADD3 UR10, UR4, 0x1f, URZ ;  /* 0x0000001f040a7890 */ /* 0x000fe2000fffe03f */
[----:B------:R-:W-:Y:S01]  /*f080*/  BSSY B0, `(.L_x_297) ;  /* 0x00000d0000007945 */ /* 0x000fe20003800000 */
[----:B------:R-:W-:Y:S01]  /*f090*/  UMOV UR7, 0xffffffff ;  /* 0xffffffff00077882 */ /* 0x000fe20000000000 */
[----:B------:R-:W-:Y:S01]  /*f0a0*/  ULDC UR5, c[0x0][0x600] ;  /* 0x0001800000057ab9 */ /* 0x000fe20000000800 */
[----:B------:R-:W-:Y:S01]  /*f0b0*/  UMOV UR9, 0x1 ;  /* 0x0000000100097882 */ /* 0x000fe20000000000 */
[----:B------:R-:W-:Y:S01]  /*f0c0*/  USHF.L.U32 UR7, UR7, UR6, URZ ;  /* 0x0000000607077299 */ /* 0x000fe2000800063f */
[----:B------:R-:W-:Y:S01]  /*f0d0*/  IMAD.MOV.U32 R9, RZ, RZ, 0x1 ;  /* 0x00000001ff097424 */ /* 0x000fe200078e00ff */
[----:B------:R-:W-:Y:S01]  /*f0e0*/  UIADD3 UR4, UR5, -0x1, URZ ;  /* 0xffffffff05047890 */ /* 0x000fe2000fffe03f */
[----:B------:R-:W-:Y:S01]  /*f0f0*/  IMAD.MOV.U32 R0, RZ, RZ, 0x1 ;  /* 0x00000001ff007424 */ /* 0x000fe200078e00ff */
[----:B------:R-:W-:Y:S01]  /*f100*/  USHF.R.S32.HI UR11, URZ, 0x1f, UR10 ;  /* 0x0000001f3f0b7899 */ /* 0x000fe2000801140a */
[----:B------:R-:W-:Y:S01]  /*f110*/  IMAD.MOV.U32 R8, RZ, RZ, RZ ;  /* 0x000000ffff087224 */ /* 0x000fe200078e00ff */
[----:B------:R-:W-:Y:S01]  /*f120*/  ULDC UR8, c[0x0][0xc] ;  /* 0x0000030000087ab9 */ /* 0x000fe20000000800 */
[----:B------:R-:W-:-:S02]  /*f130*/  USHF.L.U32 UR5, UR9, UR6, URZ ;  /* 0x0000000609057299 */ /* 0x000fc4000800063f */
[----:B------:R-:W-:Y:S01]  /*f140*/  ULEA.HI UR11, UR11, UR10, URZ, 0x5 ;  /* 0x0000000a0b0b7291 */ /* 0x000fe2000f8f283f */
[----:B------:R-:W-:Y:S01]  /*f150*/  ULDC UR9, c[0x0][0x10] ;  /* 0x0000040000097ab9 */ /* 0x000fe20000000800 */
[----:B------:R-:W-:Y:S02]  /*f160*/  ULOP3.LUT UR6, URZ, UR7, URZ, 0x33, !UPT ;  /* 0x000000073f067292 */ /* 0x000fe4000f8e333f */
[----:B------:R-:W-:Y:S01]  /*f170*/  UIMAD.WIDE.U32 UR8, UR8, UR9, URZ ;  /* 0x00000009080872a5 */ /* 0x000fe2000f8e003f */
[----:B------:R-:W-:Y:S01]  /*f180*/  ULDC UR7, c[0x0][0x14] ;  /* 0x0000050000077ab9 */ /* 0x000fe20000000800 */
[----:B------:R-:W-:Y:S02]  /*f190*/  USHF.R.S32.HI UR20, URZ, 0x5, UR11 ;  /* 0x000000053f147899 */ /* 0x000fe4000801140b */
[----:B------:R-:W-:Y:S02]  /*f1a0*/  UIMAD.WIDE.U32 UR22, UR8, UR7, URZ ;  /* 0x00000007081672a5 */ /* 0x000fe4000f8e003f */
[----:B------:R-:W-:-:S02]  /*f1b0*/  UIMAD UR18, UR9, UR7, URZ ;  /* 0x00000007091272a4 */ /* 0x000fc4000f8e023f */
[----:B------:R-:W-:Y:S01]  /*f1c0*/  ULOP3.LUT UR26, UR13, 0x2, URZ, 0xfc, !UPT ;  /* 0x000000020d1a7892 */ /* 0x000fe2000f8efc3f */
[C---:B0-----:R-:W-:Y:S01]  /*f1d0*/  LOP3.LUT P3, RZ, R2.reuse, 0x7f, RZ, 0xc0, !PT ;  /* 0x0000007f02ff7812 */ /* 0x041fe2000786c0ff */
[----:B------:R-:W-:Y:S01]  /*f1e0*/  UIADD3 UR18, UR23, UR18, URZ ;  /* 0x0000001217127290 */ /* 0x000fe2000fffe03f */
[----:B------:R-:W-:Y:S01]  /*f1f0*/  LOP3.LUT P0, RZ, R2, 0x1f, RZ, 0xc0, !PT ;  /* 0x0000001f02ff7812 */ /* 0x000fe2000780c0ff */
[----:B------:R-:W-:Y:S01]  /*f200*/  UIADD3 UR27, UR20, 0x1, URZ ;  /* 0x00000001141b7890 */ /* 0x000fe2000fffe03f */
[----:B------:R-:W-:Y:S02]  /*f210*/  ULDC.64 UR24, c[0x0][0x198] ;  /* 0x0000660000187ab9 */ /* 0x000fe40000000a00 */
[----:B------:R-:W-:-:S13]  /*f220*/  PLOP3.LUT P0, PT, P0, P3, PT, 0x8a, 0x0 ;  /* 0x000000000000781c */ /* 0x000fda0000707172 */
.L_x_309:
[----:B------:R-:W-:-:S03]  /*f230*/  UMOV UR7, 0xffffffff ;  /* 0xffffffff00077882 */ /* 0x000fc60000000000 */
[----:B------:R-:W-:Y:S05]  /*f240*/  BRA.DIV UR7, `(.L_x_298) ;  /* 0x0000000e07cc7947 */ /* 0x000fea000b800000 */
[----:B------:R-:W-:-:S13]  /*f250*/  ELECT P1, URZ, PT ;  /* 0x00000000003f782f */ /* 0x000fda0003820000 */
.L_x_320:
[----:B------:R-:W0:Y:S01]  /*f260*/  LDC R2, c[0x0][0x28c] ;  /* 0x0000a300ff027b82 */ /* 0x000e220000000800 */
[----:B------:R-:W-:Y:S01]  /*f270*/  BSSY B1, `(.L_x_299) ;  /* 0x0000038000017945 */ /* 0x000fe20003800000 */
[----:B0-----:R-:W-:-:S13]  /*f280*/  ISETP.LT.OR P1, PT, R2, 0x1, !P1 ;  /* 0x000000010200780c */ /* 0x001fda0004f21670 */
[----:B------:R-:W-:Y:S05]  /*f290*/  @P1 BRA `(.L_x_300) ;  /* 0x0000000000d41947 */ /* 0x000fea0003800000 */
[----:B------:R-:W-:Y:S02]  /*f2a0*/  IMAD.SHL.U32 R6, R6, 0x80, RZ ;  /* 0x0000008006067824 */ /* 0x000fe400078e00ff */
[----:B------:R-:W-:Y:S02]  /*f2b0*/  IMAD.SHL.U32 R7, R5, 0x100, RZ ;  /* 0x0000010005077824 */ /* 0x000fe400078e00ff */
[----:B------:R-:W-:Y:S02]  /*f2c0*/  IMAD.MOV.U32 R12, RZ, RZ, RZ ;  /* 0x000000ffff0c7224 */ /* 0x000fe400078e00ff */
[----:B------:R-:W-:Y:S02]  /*f2d0*/  IMAD.U32 R14, RZ, RZ, UR27 ;  /* 0x0000001bff0e7e24 */ /* 0x000fe4000f8e00ff */
[----:B------:R-:W-:Y:S02]  /*f2e0*/  IMAD.MOV.U32 R2, RZ, RZ, R0 ;  /* 0x000000ffff027224 */ /* 0x000fe400078e0000 */
[----:B------:R-:W-:-:S07]  /*f2f0*/  IMAD.MOV.U32 R3, RZ, RZ, R8 ;  /* 0x000000ffff037224 */ /* 0x000fce00078e0008 */
.L_x_304:
[----:B------:R-:W0:Y:S01]  /*f300*/  S2R R5, SR_CgaCtaId ;  /* 0x0000000000057919 */ /* 0x000e220000008800 */
[----:B------:R-:W-:-:S04]  /*f310*/  MOV R4, 0x400 ;  /* 0x0000040000047802 */ /* 0x000fc80000000f00 */
[----:B0-----:R-:W-:Y:S02]  /*f320*/  LEA R10, R5, R4, 0x18 ;  /* 0x00000004050a7211 */ /* 0x001fe400078ec0ff */
[----:B------:R-:W-:Y:S01]  /*f330*/  SHF.L.U32 R4, R2, 0x1f, RZ ;  /* 0x0000001f02047819 */ /* 0x000fe200000006ff */
[----:B------:R-:W0:Y:S02]  /*f340*/  @!P3 LDC R5, c[0x0][0x500] ;  /* 0x00014000ff05bb82 */ /* 0x000e240000000800 */
[----:B------:R-:W-:-:S04]  /*f350*/  IMAD R13, R3, 0x8, R10 ;  /* 0x00000008030d7824 */ /* 0x000fc800078e020a */
[----:B------:R-:W1:Y:S02]  /*f360*/  SYNCS.PHASECHK.TRANS64.TRYWAIT P1, [R13+URZ+0x20], R4 ;  /* 0x000020040d0075a7 */ /* 0x000e64000802017f */
[----:B-1----:R-:W-:Y:S05]  /*f370*/  @!P1 BRA `(.L_x_301) ;  /* 0x0000000c00a09947 */ /* 0x002fea0003800000 */
.L_x_321:
[----:B------:R-:W-:Y:S01]  /*f380*/  UPRMT UR7, UR26, 0x9910, URZ ;  /* 0x000099101a077896 */ /* 0x000fe2000800003f */
[----:B0-----:R0:W-:Y:S03]  /*f390*/  @!P3 SYNCS.ARRIVE.TRANS64 RZ, [R13+URZ], R5 ;  /* 0x000000050dffb9a7 */ /* 0x0011e6000800003f */
[----:B------:R-:W-:-:S06]  /*f3a0*/  UISETP.NE.AND UP0, UPT, UR7, 0x2, UPT ;  /* 0x000000020700788c */ /* 0x000fcc000bf05270 */
[----:B------:R-:W-:-:S13]  /*f3b0*/  PLOP3.LUT P1, PT, PT, PT, UP0, 0x80, 0x0 ;  /* 0x000000000000781c */ /* 0x000fda0003f2f008 */
[----:B0-----:R-:W-:Y:S05]  /*f3c0*/  @P1 BRA `(.L_x_302) ;  /* 0x0000000000041947 */ /* 0x001fea0003800000 */
[----:B------:R-:W-:Y:S01]  /*f3d0*/  BPT.TRAP 0x1 ;  /* 0x000000040000795c */ /* 0x000fe20000300000 */
.L_x_302:
[----:B------:R-:W-:Y:S05]  /*f3e0*/  @P0 BRA `(.L_x_303) ;  /* 0x0000000000040947 */ /* 0x000fea0003800000 */
[----:B------:R-:W-:Y:S01]  /*f3f0*/  BPT.TRAP 0x1 ;  /* 0x000000040000795c */ /* 0x000fe20000300000 */
.L_x_303:
[--C-:B-1----:R-:W-:Y:S01]  /*f400*/  IMAD R4, R3, 0x2000, R10.reuse ;  /* 0x0000200003047824 */ /* 0x102fe200078e020a */
[----:B------:R-:W-:Y:S01]  /*f410*/  R2UR UR9, R13 ;  /* 0x000000000d0972ca */ /* 0x000fe200000e0000 */
[----:B------:R-:W-:Y:S01]  /*f420*/  IMAD R10, R3, 0x1000, R10 ;  /* 0x00001000030a7824 */ /* 0x000fe200078e020a */
[----:B------:R-:W-:Y:S01]  /*f430*/  UIADD3 UR14, UP0, UR24, 0xf0, URZ ;  /* 0x000000f0180e7890 */ /* 0x000fe2000ff1e03f */
[----:B------:R-:W-:Y:S01]  /*f440*/  VIADD R14, R14, 0xffffffff ;  /* 0xffffffff0e0e7836 */ /* 0x000fe20000000000 */
[----:B------:R-:W-:Y:S01]  /*f450*/  R2UR UR7, R4 ;  /* 0x00000000040772ca */ /* 0x000fe200000e0000 */
[----:B------:R-:W-:Y:S01]  /*f460*/  UIADD3 UR28, UP1, UR24, 0x1f0, URZ ;  /* 0x000001f0181c7890 */ /* 0x000fe2000ff3e03f */
[----:B------:R-:W-:Y:S01]  /*f470*/  R2UR UR8, R10 ;  /* 0x000000000a0872ca */ /* 0x000fe200000e0000 */
[----:B------:R-:W-:Y:S01]  /*f480*/  UIADD3.X UR15, URZ, UR25, URZ, UP0, !UPT ;  /* 0x000000193f0f7290 */ /* 0x000fe200087fe43f */
[----:B------:R-:W-:Y:S01]  /*f490*/  R2UR UR11, R7 ;  /* 0x00000000070b72ca */ /* 0x000fe200000e0000 */
[----:B------:R-:W-:Y:S01]  /*f4a0*/  VIADD R3, R3, 0x1 ;  /* 0x0000000103037836 */ /* 0x000fe20000000000 */
[----:B------:R-:W-:Y:S01]  /*f4b0*/  R2UR UR10, R12 ;  /* 0x000000000c0a72ca */ /* 0x000fe200000e0000 */
[----:B------:R-:W-:Y:S01]  /*f4c0*/  UIADD3.X UR29, URZ, UR25, URZ, UP1, !UPT ;  /* 0x000000193f1d7290 */ /* 0x000fe20008ffe43f */
[----:B------:R-:W-:Y:S01]  /*f4d0*/  R2UR UR12, R11 ;  /* 0x000000000b0c72ca */ /* 0x000fe200000e0000 */
[----:B------:R-:W-:Y:S01]  /*f4e0*/  UMOV UR16, 0x0 ;  /* 0x0000000000107882 */ /* 0x000fe20000000000 */
[----:B------:R-:W-:Y:S01]  /*f4f0*/  R2UR UR21, R6 ;  /* 0x00000000061572ca */ /* 0x000fe200000e0000 */
[----:B------:R-:W-:Y:S01]  /*f500*/  UMOV UR17, 0x10000000 ;  /* 0x1000000000117882 */ /* 0x000fe20000000000 */
[----:B------:R-:W-:Y:S01]  /*f510*/  ISETP.GT.AND P2, PT, R14, 0x1, PT ;  /* 0x000000010e00780c */ /* 0x000fe20003f44270 */
[----:B------:R-:W-:Y:S01]  /*f520*/  UIADD3 UR7, UR7, 0x100, URZ ;  /* 0x0000010007077890 */ /* 0x000fe2000fffe03f */
[----:B------:R-:W-:Y:S01]  /*f530*/  ISETP.NE.AND P1, PT, R3, 0x4, PT ;  /* 0x000000040300780c */ /* 0x000fe20003f25270 */
[----:B------:R-:W-:Y:S01]  /*f540*/  UIADD3 UR19, UR8, 0x8100, URZ ;  /* 0x0000810008137890 */ /* 0x000fe2000fffe03f */
[----:B------:R-:W-:-:S02]  /*f550*/  VIADD R12, R12, 0x20 ;  /* 0x000000200c0c7836 */ /* 0x000fc40000000000 */
[----:B------:R-:W-:Y:S02]  /*f560*/  SEL R5, RZ, 0x1, P1 ;  /* 0x00000001ff057807 */ /* 0x000fe40000800000 */
[----:B------:R-:W-:Y:S01]  /*f570*/  UMOV UR8, UR7 ;  /* 0x0000000700087c82 */ /* 0x000fe20008000000 */
[----:B------:R-:W-:Y:S01]  /*f580*/  SEL R3, R3, RZ, P1 ;  /* 0x000000ff03037207 */ /* 0x000fe20000800000 */
[----:B------:R0:W-:Y:S01]  /*f590*/  UTMALDG.3D [UR8], [UR14], desc[UR16] ;  /* 0x000010080e0075b4 */ /* 0x0001e20008011000 */
[----:B------:R-:W-:Y:S01]  /*f5a0*/  LOP3.LUT R2, R2, R5, RZ, 0x3c, !PT ;  /* 0x0000000502027212 */ /* 0x000fe200078e3cff */
[----:B0-----:R-:W-:Y:S01]  /*f5b0*/  UMOV UR8, UR19 ;  /* 0x0000001300087c82 */ /* 0x001fe20008000000 */
[----:B------:R-:W-:Y:S02]  /*f5c0*/  UMOV UR11, UR21 ;  /* 0x00000015000b7c82 */ /* 0x000fe40008000000 */
[----:B------:R0:W-:Y:S02]  /*f5d0*/  UTMALDG.3D [UR8], [UR28], desc[UR16] ;  /* 0x000010081c0075b4 */ /* 0x0001e40008011000 */
[----:B0-----:R-:W-:Y:S05]  /*f5e0*/  @P2 BRA `(.L_x_304) ;  /* 0xfffffffc00442947 */ /* 0x001fea000383ffff */
.L_x_300:
[----:B------:R-:W-:Y:S05]  /*f5f0*/  BSYNC B1 ;  /* 0x0000000000017941 */ /* 0x000fea0003800000 */
.L_x_299:
[----:B------:R-:W2:Y:S01]  /*f600*/  LDL.LU R15, [R1+0x78] ;  /* 0x00007800010f7983 */ /* 0x000ea20000300800 */
[----:B------:R-:W-:Y:S01]  /*f610*/  LOP3.LUT P5, RZ, R9, 0xff, RZ, 0xc0, !PT ;  /* 0x000000ff09ff7812 */ /* 0x000fe200078ac0ff */
[----:B------:R-:W-:Y:S01]  /*f620*/  VIADD R8, R8, UR20 ;  /* 0x0000001408087c36 */ /* 0x000fe20008000000 */
[----:B------:R-:W-:Y:S01]  /*f630*/  ULDC.64 UR8, c[0x0][0x650] ;  /* 0x0001940000087ab9 */ /* 0x000fe20000000a00 */
[----:B------:R-:W3:Y:S01]  /*f640*/  LDL.LU R13, [R1+0x7c] ;  /* 0x00007c00010d7983 */ /* 0x000ee20000300800 */
[----:B------:R-:W-:Y:S01]  /*f650*/  IMAD.U32 R5, RZ, RZ, UR20 ;  /* 0x00000014ff057e24 */ /* 0x000fe2000f8e00ff */
[----:B------:R-:W-:Y:S01]  /*f660*/  BSSY B1, `(.L_x_305) ;  /* 0x000006f000017945 */ /* 0x000fe20003800000 */
[----:B------:R-:W-:Y:S01]  /*f670*/  ISETP.GT.U32.AND P1, PT, R8, 0x3, PT ;  /* 0x000000030800780c */ /* 0x000fe20003f24070 */
[----:B------:R-:W-:Y:S01]  /*f680*/  IMAD.MOV.U32 R6, RZ, RZ, -0x1 ;  /* 0xffffffffff067424 */ /* 0x000fe200078e00ff */
[----:B------:R-:W-:Y:S01]  /*f690*/  SHF.R.U32.HI R2, RZ, 0x2, R8 ;  /* 0x00000002ff027819 */ /* 0x000fe20000011608 */
[----:B------:R-:W-:Y:S01]  /*f6a0*/  IMAD.MOV.U32 R11, RZ, RZ, -0x1 ;  /* 0xffffffffff0b7424 */ /* 0x000fe200078e00ff */
[----:B------:R-:W-:Y:S01]  /*f6b0*/  ISETP.LT.U32.AND P1, PT, R5, 0x4, P1 ;  /* 0x000000040500780c */ /* 0x000fe20000f21070 */
[----:B------:R-:W-:Y:S01]  /*f6c0*/  IMAD.MOV.U32 R5, RZ, RZ, -0x1 ;  /* 0xffffffffff057424 */ /* 0x000fe200078e00ff */
[----:B------:R-:W-:Y:S01]  /*f6d0*/  LOP3.LUT R2, R2, 0x1, RZ, 0xc0, !PT ;  /* 0x0000000102027812 */ /* 0x000fe200078ec0ff */
[----:B------:R-:W0:Y:S01]  /*f6e0*/  @P5 S2R R4, SR_CgaCtaId ;  /* 0x0000000000045919 */ /* 0x000e220000008800 */
[----:B------:R-:W-:-:S02]  /*f6f0*/  @P5 MOV R3, 0x400 ;  /* 0x0000040000035802 */ /* 0x000fc40000000f00 */
[----:B------:R-:W-:Y:S01]  /*f700*/  ISETP.NE.U32.AND P2, PT, R2, 0x1, PT ;  /* 0x000000010200780c */ /* 0x000fe20003f45070 */
[----:B------:R-:W-:Y:S01]  /*f710*/  IMAD.U32 R2, RZ, RZ, UR20 ;  /* 0x00000014ff027e24 */ /* 0x000fe2000f8e00ff */
[----:B------:R-:W-:Y:S02]  /*f720*/  LOP3.LUT R8, R8, 0x3, RZ, 0xc0, !PT ;  /* 0x0000000308087812 */ /* 0x000fe400078ec0ff */
[----:B------:R-:W-:Y:S02]  /*f730*/  PRMT R9, RZ, 0x7610, R9 ;  /* 0x00007610ff097816 */ /* 0x000fe40000000009 */
[----:B------:R-:W-:-:S04]  /*f740*/  ISETP.GT.U32.AND P2, PT, R2, 0x3, !P2 ;  /* 0x000000030200780c */ /* 0x000fc80005744070 */
[----:B------:R-:W-:Y:S02]  /*f750*/  SEL R2, RZ, 0x1, !P2 ;  /* 0x00000001ff027807 */ /* 0x000fe40005000000 */
[----:B0-----:R-:W-:-:S04]  /*f760*/  @P5 LEA R3, R4, R3, 0x18 ;  /* 0x0000000304035211 */ /* 0x001fc800078ec0ff */
[----:B------:R0:W-:Y:S02]  /*f770*/  @P5 SYNCS.ARRIVE.TRANS64.A1T0 RZ, [R3+URZ+0x58], RZ ;  /* 0x000058ff03ff59a7 */ /* 0x0001e4000810003f */
[----:B0-----:R-:W-:-:S04]  /*f780*/  SEL R3, RZ, 0x1, !P1 ;  /* 0x00000001ff037807 */ /* 0x001fc80004800000 */
[----:B------:R-:W-:Y:S02]  /*f790*/  LOP3.LUT R0, R2, R0, R3, 0x96, !PT ;  /* 0x0000000002007212 */ /* 0x000fe400078e9603 */
[----:B------:R-:W-:Y:S02]  /*f7a0*/  PRMT R2, RZ, 0x7610, R2 ;  /* 0x00007610ff027816 */ /* 0x000fe40000000002 */
[----:B---3--:R-:W-:-:S04]  /*f7b0*/  IADD3 R13, P5, R13, UR22, RZ ;  /* 0x000000160d0d7c10 */ /* 0x008fc8000ffbe0ff */
[----:B--2---:R-:W-:Y:S01]  /*f7c0*/  IADD3.X R15, R15, UR18, RZ, P5, !PT ;  /* 0x000000120f0f7c10 */ /* 0x004fe2000affe4ff */
[----:B------:R0:W-:Y:S01]  /*f7d0*/  STL [R1+0x7c], R13 ;  /* 0x00007c0d01007387 */ /* 0x0001e20000100800 */
[----:B------:R-:W-:-:S03]  /*f7e0*/  ISETP.GE.U32.AND P5, PT, R13, UR8, PT ;  /* 0x000000080d007c0c */ /* 0x000fc6000bfa6070 */
[----:B------:R0:W-:Y:S01]  /*f7f0*/  STL [R1+0x78], R15 ;  /* 0x0000780f01007387 */ /* 0x0001e20000100800 */
[----:B------:R-:W-:-:S13]  /*f800*/  ISETP.GE.U32.AND.EX P1, PT, R15, UR9, PT, P5 ;  /* 0x000000090f007c0c */ /* 0x000fda000bf26150 */
[----:B0-----:R-:W-:Y:S05]  /*f810*/  @P1 BRA `(.L_x_306) ;  /* 0x00000004004c1947 */ /* 0x001fea0003800000 */
[----:B------:R-:W-:Y:S01]  /*f820*/  ULDC.64 UR8, c[0x0][0x628] ;  /* 0x00018a0000087ab9 */ /* 0x000fe20000000a00 */
[----:B------:R-:W0:Y:S01]  /*f830*/  S2R R12, SR_CTAID.X ;  /* 0x00000000000c7919 */ /* 0x000e220000002500 */
[----:B------:R-:W-:Y:S01]  /*f840*/  ISETP.NE.U32.AND P1, PT, RZ, UR8, PT ;  /* 0x00000008ff007c0c */ /* 0x000fe2000bf25070 */
[----:B------:R-:W-:Y:S01]  /*f850*/  ULDC UR10, c[0x0][0x630] ;  /* 0x00018c00000a7ab9 */ /* 0x000fe20000000800 */
[----:B------:R-:W-:Y:S01]  /*f860*/  IMAD.MOV.U32 R2, RZ, RZ, R13 ;  /* 0x000000ffff027224 */ /* 0x000fe200078e000d */
[----:B------:R-:W1:Y:S01]  /*f870*/  S2R R10, SR_CTAID.Y ;  /* 0x00000000000a7919 */ /* 0x000e620000002600 */
[----:B------:R-:W-:Y:S01]  /*f880*/  ISETP.NE.AND.EX P1, PT, RZ, UR9, PT, P1 ;  /* 0x00000009ff007c0c */ /* 0x000fe2000bf25310 */
[----:B------:R-:W-:-:S12]  /*f890*/  IMAD.MOV.U32 R3, RZ, RZ, R15 ;  /* 0x000000ffff037224 */ /* 0x000fd800078e000f */
[----:B------:R-:W-:Y:S05]  /*f8a0*/  @!P1 BRA `(.L_x_307) ;  /* 0x0000000000289947 */ /* 0x000fea0003800000 */
[----:B------:R-:W-:Y:S02]  /*f8b0*/  ULDC UR7, c[0x0][0x634] ;  /* 0x00018d0000077ab9 */ /* 0x000fe40000000800 */
[----:B------:R-:W-:-:S05]  /*f8c0*/  IADD3 R7, P1, R13, UR7, RZ ;  /* 0x000000070d077c10 */ /* 0x000fca000ff3e0ff */
[----:B------:R-:W-:-:S04]  /*f8d0*/  IMAD.X R11, RZ, RZ, R15, P1 ;  /* 0x000000ffff0b7224 */ /* 0x000fc800008e060f */
[----:B------:R-:W-:-:S04]  /*f8e0*/  IMAD.WIDE.U32 R4, R11, UR8, RZ ;  /* 0x000000080b047c25 */ /* 0x000fc8000f8e00ff */
[----:B------:R-:W-:-:S04]  /*f8f0*/  IMAD.WIDE.U32 R4, P1, R7, UR9, R4 ;  /* 0x0000000907047c25 */ /* 0x000fc8000f820004 */
[----:B------:R-:W-:-:S04]  /*f900*/  IMAD.WIDE.U32 R6, R7, UR8, RZ ;  /* 0x0000000807067c25 */ /* 0x000fc8000f8e00ff */
[----:B------:R-:W-:Y:S01]  /*f910*/  IMAD.X R3, RZ, RZ, RZ, P1 ;  /* 0x000000ffff037224 */ /* 0x000fe200008e06ff */
[----:B------:R-:W-:Y:S01]  /*f920*/  IADD3 RZ, P1, R7, R4, RZ ;  /* 0x0000000407ff7210 */ /* 0x000fe20007f3e0ff */
[----:B------:R-:W-:-:S04]  /*f930*/  IMAD.MOV.U32 R2, RZ, RZ, R5 ;  /* 0x000000ffff027224 */ /* 0x000fc800078e0005 */
[----:B------:R-:W-:-:S08]  /*f940*/  IMAD.WIDE.U32.X R2, R11, UR9, R2, P1 ;  /* 0x000000090b027c25 */ /* 0x000fd000088e0402 */
.L_x_307:
[--C-:B------:R-:W-:Y:S01]  /*f950*/  SHF.R.U64 R11, R2, UR10, R3.reuse ;  /* 0x0000000a020b7c19 */ /* 0x100fe20008001203 */
[----:B------:R-:W-:Y:S01]  /*f960*/  ULDC.64 UR8, c[0x0][0x620] ;  /* 0x0001880000087ab9 */ /* 0x000fe20000000a00 */
[----:B------:R-:W-:Y:S01]  /*f970*/  SHF.R.U32.HI R2, RZ, UR10, R3 ;  /* 0x0000000aff027c19 */ /* 0x000fe20008011603 */
[----:B------:R-:W-:Y:S01]  /*f980*/  IMAD.MOV.U32 R3, RZ, RZ, R15 ;  /* 0x000000ffff037224 */ /* 0x000fe200078e000f */
[----:B------:R-:W-:Y:S01]  /*f990*/  IADD3 R5, P1, RZ, -R11, RZ ;  /* 0x8000000bff057210 */ /* 0x000fe20007f3e0ff */
[----:B------:R-:W-:Y:S01]  /*f9a0*/  ULDC UR7, c[0x0][0x150] ;  /* 0x0000540000077ab9 */ /* 0x000fe20000000800 */
[----:B0-----:R-:W-:Y:S01]  /*f9b0*/  I2FP.F32.U32 R6, R12 ;  /* 0x0000000c00067245 */ /* 0x001fe20000201000 */
[----:B------:R-:W0:Y:S01]  /*f9c0*/  LDC R7, c[0x0][0x144] ;  /* 0x00005100ff077b82 */ /* 0x000e220000000800 */
[----:B------:R-:W-:Y:S01]  /*f9d0*/  ULDC.64 UR10, c[0x0][0x640] ;  /* 0x00019000000a7ab9 */ /* 0x000fe20000000a00 */
[----:B------:R-:W-:Y:S01]  /*f9e0*/  IMAD.X R2, RZ, RZ, ~R2, P1 ;  /* 0x000000ffff027224 */ /* 0x000fe200008e0e02 */
[----:B------:R-:W-:Y:S01]  /*f9f0*/  ISETP.NE.U32.AND P1, PT, RZ, UR10, PT ;  /* 0x0000000aff007c0c */ /* 0x000fe2000bf25070 */
[----:B------:R-:W-:Y:S01]  /*fa00*/  FMUL R6, R6, UR7 ;  /* 0x0000000706067c20 */ /* 0x000fe20008400000 */
[----:B------:R-:W-:Y:S01]  /*fa10*/  ULDC UR7, c[0x0][0x618] ;  /* 0x0001860000077ab9 */ /* 0x000fe20000000800 */
[----:B------:R-:W-:Y:S01]  /*fa20*/  IMAD R4, R2, UR8, RZ ;  /* 0x0000000802047c24 */ /* 0x000fe2000f8e02ff */
[----:B------:R-:W-:Y:S01]  /*fa30*/  ISETP.NE.AND.EX P1, PT, RZ, UR11, PT, P1 ;  /* 0x0000000bff007c0c */ /* 0x000fe2000bf25310 */
[----:B------:R-:W-:Y:S01]  /*fa40*/  IMAD.MOV.U32 R2, RZ, RZ, R13 ;  /* 0x000000ffff027224 */ /* 0x000fe200078e000d */
[----:B------:R-:W2:Y:S01]  /*fa50*/  LDC R15, c[0x0][0x148] ;  /* 0x00005200ff0f7b82 */ /* 0x000ea20000000800 */
[----:B------:R-:W3:Y:S02]  /*fa60*/  F2I.U32.TRUNC.NTZ R6, R6 ;  /* 0x0000000600067305 */ /* 0x000ee4000020f000 */
[----:B------:R-:W-:Y:S01]  /*fa70*/  IMAD.WIDE.U32 R2, R5, UR8, R2 ;  /* 0x0000000805027c25 */ /* 0x000fe2000f8e0002 */
[----:B------:R-:W-:-:S03]  /*fa80*/  ULDC UR8, c[0x0][0x154] ;  /* 0x0000550000087ab9 */ /* 0x000fc60000000800 */
[----:B------:R-:W-:Y:S01]  /*fa90*/  IMAD R5, R5, UR9, R4 ;  /* 0x0000000905057c24 */ /* 0x000fe2000f8e0204 */
[----:B------:R-:W-:-:S03]  /*faa0*/  ULDC UR9, c[0x0][0x608] ;  /* 0x0001820000097ab9 */ /* 0x000fc60000000800 */
[----:B------:R-:W-:-:S05]  /*fab0*/  IMAD.IADD R3, R3, 0x1, R5 ;  /* 0x0000000103037824 */ /* 0x000fca00078e0205 */
[----:B------:R-:W-:Y:S01]  /*fac0*/  SHF.R.U64 R13, R2, UR7, R3 ;  /* 0x00000007020d7c19 */ /* 0x000fe20008001203 */
[----:B---3--:R-:W-:Y:S01]  /*fad0*/  IMAD.MOV R6, RZ, RZ, -R6 ;  /* 0x000000ffff067224 */ /* 0x008fe200078e0a06 */
[----:B-1----:R-:W-:-:S03]  /*fae0*/  I2FP.F32.U32 R2, R10 ;  /* 0x0000000a00027245 */ /* 0x002fc60000201000 */
[----:B0-----:R-:W-:Y:S02]  /*faf0*/  IMAD R19, R7, R6, R12 ;  /* 0x0000000607137224 */ /* 0x001fe400078e020c */
[----:B------:R-:W-:Y:S01]  /*fb00*/  FMUL R4, R2, UR8 ;  /* 0x0000000802047c20 */ /* 0x000fe20008400000 */
[----:B------:R-:W-:Y:S01]  /*fb10*/  SHF.R.U32.HI R2, RZ, UR7, R3 ;  /* 0x00000007ff027c19 */ /* 0x000fe20008011603 */
[----:B------:R-:W-:Y:S02]  /*fb20*/  ULDC UR7, c[0x0][0x658] ;  /* 0x0001960000077ab9 */ /* 0x000fe40000000800 */
[----:B------:R0:W1:Y:S01]  /*fb30*/  F2I.U32.TRUNC.NTZ R18, R4 ;  /* 0x0000000400127305 */ /* 0x000062000020f000 */
[--C-:B------:R-:W-:Y:S02]  /*fb40*/  SHF.R.U64 R16, R13, UR9, R2.reuse ;  /* 0x000000090d107c19 */ /* 0x100fe40008001202 */
[----:B------:R-:W-:-:S04]  /*fb50*/  SHF.R.U32.HI R3, RZ, UR9, R2 ;  /* 0x00000009ff037c19 */ /* 0x000fc80008011602 */
[--C-:B------:R-:W-:Y:S02]  /*fb60*/  SHF.R.U64 R14, R16, UR7, R3.reuse ;  /* 0x00000007100e7c19 */ /* 0x100fe40008001203 */
[----:B------:R-:W-:-:S03]  /*fb70*/  SHF.R.U32.HI R3, RZ, UR7, R3 ;  /* 0x00000007ff037c19 */ /* 0x000fc60008011603 */
[----:B------:R-:W-:Y:S01]  /*fb80*/  IMAD.MOV.U32 R2, RZ, RZ, R14 ;  /* 0x000000ffff027224 */ /* 0x000fe200078e000e */
[----:B0-2---:R-:W-:Y:S06]  /*fb90*/  @!P1 BRA `(.L_x_308) ;  /* 0x0000000000289947 */ /* 0x005fec0003800000 */
        /* <DEDUP_REMOVED lines=10> */
.L_x_308:
[----:B------:R-:W-:Y:S01]  /*fc40*/  ULDC UR7, c[0x0][0x648] ;  /* 0x0001920000077ab9 */ /* 0x000fe20000000800 */
[----:B-1----:R-:W-:Y:S01]  /*fc50*/  IMAD.MOV R18, RZ, RZ, -R18 ;  /* 0x000000ffff127224 */ /* 0x002fe200078e0a12 */
[----:B------:R-:W-:Y:S01]  /*fc60*/  SHF.R.U64 R3, R2, UR7, R3 ;  /* 0x0000000702037c19 */ /* 0x000fe20008001203 */
[----:B------:R-:W-:Y:S01]  /*fc70*/  ULDC UR7, c[0x0][0x638] ;  /* 0x00018e0000077ab9 */ /* 0x000fe20000000800 */
[----:B------:R-:W-:Y:S01]  /*fc80*/  LOP3.LUT R2, R16, UR6, RZ, 0xc0, !PT ;  /* 0x0000000610027c12 */ /* 0x000fe2000f8ec0ff */
[----:B------:R-:W-:Y:S01]  /*fc90*/  @P4 IMAD R19, R15, R18, R10 ;  /* 0x000000120f134224 */ /* 0x000fe200078e020a */
[----:B------:R-:W-:Y:S01]  /*fca0*/  LOP3.LUT R13, R13, UR4, RZ, 0xc0, !PT ;  /* 0x000000040d0d7c12 */ /* 0x000fe2000f8ec0ff */
[----:B------:R-:W-:Y:S01]  /*fcb0*/  IMAD.MOV R5, RZ, RZ, -R3 ;  /* 0x000000ffff057224 */ /* 0x000fe200078e0a03 */
[----:B------:R-:W-:Y:S01]  /*fcc0*/  ULDC UR8, c[0x0][0x610] ;  /* 0x0001840000087ab9 */ /* 0x000fe20000000800 */
[----:B------:R-:W-:Y:S02]  /*fcd0*/  IMAD R2, R3, UR5, R2 ;  /* 0x0000000503027c24 */ /* 0x000fe4000f8e0202 */
[----:B------:R-:W-:Y:S01]  /*fce0*/  IMAD R14, R5, UR7, R14 ;  /* 0x00000007050e7c24 */ /* 0x000fe2000f8e020e */
[----:B------:R-:W-:Y:S01]  /*fcf0*/  ULDC UR7, c[0x0][0x600] ;  /* 0x0001800000077ab9 */ /* 0x000fe20000000800 */
[----:B------:R-:W-:-:S02]  /*fd00*/  IMAD R5, R2, UR8, R19 ;  /* 0x0000000802057c24 */ /* 0x000fc4000f8e0213 */
[----:B------:R-:W-:Y:S02]  /*fd10*/  IMAD R14, R14, UR7, R13 ;  /* 0x000000070e0e7c24 */ /* 0x000fe4000f8e020d */
[----:B------:R-:W-:-:S03]  /*fd20*/  IMAD.MOV.U32 R2, RZ, RZ, 0x1 ;  /* 0x00000001ff027424 */ /* 0x000fc600078e00ff */
[----:B------:R-:W-:Y:S02]  /*fd30*/  SEL R6, R14, R5, !P4 ;  /* 0x000000050e067207 */ /* 0x000fe40006000000 */
[----:B------:R-:W-:-:S07]  /*fd40*/  SEL R5, R5, R14, !P4 ;  /* 0x0000000e05057207 */ /* 0x000fce0006000000 */
.L_x_306:
[----:B------:R-:W-:Y:S05]  /*fd50*/  BSYNC B1 ;  /* 0x0000000000017941 */ /* 0x000fea0003800000 */
.L_x_305:
[----:B------:R-:W-:-:S13]  /*fd60*/  LOP3.LUT P1, RZ, R2, 0xff, RZ, 0xc0, !PT ;  /* 0x000000ff02ff7812 */ /* 0x000fda000782c0ff */
[----:B------:R-:W-:Y:S05]  /*fd70*/  @P1 BRA `(.L_x_309) ;  /* 0xfffffff4002c1947 */ /* 0x000fea000383ffff */
[----:B------:R-:W-:Y:S05]  /*fd80*/  BSYNC B0 ;  /* 0x0000000000007941 */ /* 0x000fea0003800000 */
.L_x_297:
[----:B------:R-:W-:-:S03]  /*fd90*/  UMOV UR7, 0xffffffff ;  /* 0xffffffff00077882 */ /* 0x000fc60000000000 */
[----:B------:R-:W-:Y:S05]  /*fda0*/  BRA.DIV UR7, `(.L_x_310) ;  /* 0x0000000607287947 */ /* 0x000fea000b800000 */
[----:B------:R-:W-:-:S13]  /*fdb0*/  ELECT P0, URZ, PT ;  /* 0x00000000003f782f */ /* 0x000fda0003800000 */
.L_x_324:
[----:B------:R-:W-:Y:S04]  /*fdc0*/  BSSY B0, `(.L_x_311) ;  /* 0x000002c000007945 */ /* 0x000fe80003800000 */
[----:B------:R-:W-:Y:S05]  /*fdd0*/  @!P0 BRA `(.L_x_312) ;  /* 0x0000000000a88947 */ /* 0x000fea0003800000 */
[----:B------:R-:W-:-:S04]  /*fde0*/  ULOP3.LUT UR7, UR13, 0x2, URZ, 0xfc, !UPT ;  /* 0x000000020d077892 */ /* 0x000fc8000f8efc3f */
[----:B------:R-:W-:-:S06]  /*fdf0*/  UISETP.NE.AND UP0, UPT, UR7, 0x3, UPT ;  /* 0x000000030700788c */ /* 0x000fcc000bf05270 */
[----:B------:R-:W-:-:S13]  /*fe00*/  PLOP3.LUT P0, PT, PT, PT, UP0, 0x80, 0x0 ;  /* 0x000000000000781c */ /* 0x000fda0003f0f008 */
[----:B------:R-:W-:Y:S05]  /*fe10*/  @!P0 BRA `(.L_x_313) ;  /* 0x0000000000048947 */ /* 0x000fea0003800000 */
[----:B------:R-:W-:Y:S01]  /*fe20*/  BPT.TRAP 0x1 ;  /* 0x000000040000795c */ /* 0x000fe20000300000 */
.L_x_313:
[----:B------:R-:W0:Y:S01]  /*fe30*/  S2R R3, SR_CgaCtaId ;  /* 0x0000000000037919 */ /* 0x000e220000008800 */
[----:B------:R-:W-:-:S04]  /*fe40*/  MOV R2, 0x400 ;  /* 0x0000040000027802 */ /* 0x000fc80000000f00 */
[----:B0-----:R-:W-:Y:S02]  /*fe50*/  LEA R3, R3, R2, 0x18 ;  /* 0x0000000203037211 */ /* 0x001fe400078ec0ff */
[----:B------:R-:W-:-:S03]  /*fe60*/  SHF.L.U32 R2, R0, 0x1f, RZ ;  /* 0x0000001f00027819 */ /* 0x000fc600000006ff */
[----:B------:R-:W-:-:S04]  /*fe70*/  VIADD R3, R3, 0x20 ;  /* 0x0000002003037836 */ /* 0x000fc80000000000 */
[C---:B------:R-:W-:Y:S02]  /*fe80*/  IMAD R7, R8.reuse, 0x8, R3 ;  /* 0x0000000808077824 */ /* 0x040fe400078e0203 */
[----:B------:R-:W-:Y:S02]  /*fe90*/  VIADD R8, R8, 0x1 ;  /* 0x0000000108087836 */ /* 0x000fe40000000000 */
[----:B------:R-:W0:Y:S03]  /*fea0*/  SYNCS.PHASECHK.TRANS64.TRYWAIT P0, [R7+URZ], R2 ;  /* 0x00000002070075a7 */ /* 0x000e26000800017f */
[----:B------:R-:W-:-:S04]  /*feb0*/  ISETP.NE.AND P1, PT, R8, 0x4, PT ;  /* 0x000000040800780c */ /* 0x000fc80003f25270 */
[----:B------:R-:W-:Y:S02]  /*fec0*/  SEL R5, RZ, 0x1, P1 ;  /* 0x00000001ff057807 */ /* 0x000fe40000800000 */
[----:B------:R-:W-:Y:S02]  /*fed0*/  SEL R8, R8, RZ, P1 ;  /* 0x000000ff08087207 */ /* 0x000fe40000800000 */
[----:B------:R-:W-:-:S03]  /*fee0*/  LOP3.LUT R5, R0, R5, RZ, 0x3c, !PT ;  /* 0x0000000500057212 */ /* 0x000fc600078e3cff */
[----:B------:R-:W-:Y:S01]  /*fef0*/  IMAD R9, R8, 0x8, R3 ;  /* 0x0000000808097824 */ /* 0x000fe200078e0203 */
[----:B------:R-:W-:Y:S01]  /*ff00*/  SHF.L.U32 R4, R5, 0x1f, RZ ;  /* 0x0000001f05047819 */ /* 0x000fe200000006ff */
[----:B0-----:R-:W-:Y:S06]  /*ff10*/  @!P0 BRA `(.L_x_314) ;  /* 0x0000000000f08947 */ /* 0x001fec0003800000 */
.L_x_325:
[----:B------:R-:W1:Y:S01]  /*ff20*/  SYNCS.PHASECHK.TRANS64.TRYWAIT P0, [R9+URZ], R4 ;  /* 0x00000004090075a7 */ /* 0x000e62000800017f */
[----:B------:R-:W-:-:S05]  /*ff30*/  VIADD R0, R8, 0x1 ;  /* 0x0000000108007836 */ /* 0x000fca0000000000 */
[----:B------:R-:W-:-:S04]  /*ff40*/  ISETP.NE.AND P1, PT, R0, 0x4, PT ;  /* 0x000000040000780c */ /* 0x000fc80003f25270 */
[----:B0-----:R-:W-:Y:S02]  /*ff50*/  SEL R2, RZ, 0x1, P1 ;  /* 0x00000001ff027807 */ /* 0x001fe40000800000 */
[----:B------:R-:W-:Y:S02]  /*ff60*/  SEL R0, R0, RZ, P1 ;  /* 0x000000ff00007207 */ /* 0x000fe40000800000 */
[----:B------:R-:W-:-:S03]  /*ff70*/  LOP3.LUT R7, R5, R2, RZ, 0x3c, !PT ;  /* 0x0000000205077212 */ /* 0x000fc600078e3cff */
[----:B------:R-:W-:Y:S01]  /*ff80*/  IMAD R6, R0, 0x8, R3 ;  /* 0x0000000800067824 */ /* 0x000fe200078e0203 */
[----:B------:R-:W-:Y:S01]  /*ff90*/  SHF.L.U32 R5, R7, 0x1f, RZ ;  /* 0x0000001f07057819 */ /* 0x000fe200000006ff */
[----:B-1----:R-:W-:Y:S06]  /*ffa0*/  @!P0 BRA `(.L_x_315) ;  /* 0x0000000000e08947 */ /* 0x002fec0003800000 */
.L_x_326:
[----:B------:R-:W1:Y:S01]  /*ffb0*/  SYNCS.PHASECHK.TRANS64.TRYWAIT P0, [R6+URZ], R5 ;  /* 0x00000005060075a7 */ /* 0x000e62000800017f */
[----:B------:R-:W-:-:S05]  /*ffc0*/  VIADD R0, R0, 0x1 ;  /* 0x0000000100007836 */ /* 0x000fca0000000000 */
[----:B------:R-:W-:-:S04]  /*ffd0*/  ISETP.NE.AND P1, PT, R0, 0x4, PT ;  /* 0x000000040000780c */ /* 0x000fc80003f25270 */
[----:B------:R-:W-:Y:S02]  /*ffe0*/  SEL R2, RZ, 0x1, P1 ;  /* 0x00000001ff027807 */ /* 0x000fe40000800000 */
[----:B------:R-:W-:Y:S02]  /*fff0*/  SEL R0, R0, RZ, P1 ;  /* 0x000000ff00007207 */ /* 0x000fe40000800000 */
[----:B------:R-:W-:Y:S01]  /*10000*/  LOP3.LUT R2, R7, R2, RZ, 0x3c, !PT ;  /* 0x0000000207027212 */ /* 0x000fe200078e3cff */
[----:B-1----:R-:W-:Y:S06]  /*10010*/  @!P0 BRA `(.L_x_316) ;  /* 0x0000000000d88947 */ /* 0x002fec0003800000 */
.L_x_327:
[----:B------:R-:W-:Y:S01]  /*10020*/  IMAD R3, R0, 0x8, R3 ;  /* 0x0000000800037824 */ /* 0x000fe200078e0203 */
[----:B------:R-:W-:-:S07]  /*10030*/  SHF.L.U32 R0, R2, 0x1f, RZ ;  /* 0x0000001f02007819 */ /* 0x000fce00000006ff */
.L_x_317:
[----:B--2---:R2:W3:Y:S02]  /*10040*/  SYNCS.PHASECHK.TRANS64.TRYWAIT P0, [R3+URZ], R0 ;  /* 0x00000000030075a7 */ /* 0x0044e4000800017f */
[----:B---3--:R-:W-:Y:S05]  /*10050*/  @!P0 NANOSLEEP.SYNCS 0x989680 ;  /* 0x009896800000895d */ /* 0x008fea0003900000 */
[----:B------:R-:W3:Y:S02]  /*10060*/  @!P0 SYNCS.PHASECHK.TRANS64 P0, [R3+URZ], R0 ;  /* 0x00000000030085a7 */ /* 0x000ee4000800007f */
[----:B---3--:R-:W-:Y:S05]  /*10070*/  @!P0 BRA `(.L_x_317) ;  /* 0xfffffffc00f08947 */ /* 0x008fea000383ffff */
.L_x_312:
[----:B------:R-:W-:Y:S05]  /*10080*/  BSYNC B0 ;  /* 0x0000000000007941 */ /* 0x000fea0003800000 */
.L_x_311:
[----:B------:R-:W-:Y:S05]  /*10090*/  EXIT ;  /* 0x000000000000794d */ /* 0x000fea0003800000 */
.L_x_17:
[----:B-1----:R-:W-:-:S04]  /*100a0*/  IMAD.U32 R3, RZ, RZ, UR7 ;  /* 0x00000007ff037e24 */ /* 0x002fc8000f8e00ff */
[----:B------:R1:W3:Y:S03]  /*100b0*/  SYNCS.PHASECHK.TRANS64.TRYWAIT P0, [R3+URZ], R0 ;  /* 0x00000000030075a7 */ /* 0x0002e6000800017f */
[----:B---3--:R-:W-:Y:S05]  /*100c0*/  @!P0 NANOSLEEP.SYNCS 0x989680 ;  /* 0x009896800000895d */ /* 0x008fea0003900000 */
[----:B------:R-:W3:Y:S02]  /*100d0*/  @!P0 SYNCS.PHASECHK.TRANS64 P0, [R3+URZ], R0 ;  /* 0x00000000030085a7 */ /* 0x000ee4000800007f */
[----:B---3--:R-:W-:Y:S05]  /*100e0*/  @!P0 BRA `(.L_x_17) ;  /* 0xfffffffc00ec8947 */ /* 0x008fea000383ffff */
[----:B------:R-:W-:Y:S05]  /*100f0*/  BRA `(.L_x_16) ;  /* 0xffffff1800a07947 */ /* 0x000fea000383ffff */
.L_x_23:
[----:B-----5:R1:W-:Y:S02]  /*10100*/  STL [R1+0x88], R0 ;  /* 0x0000880001007387 */ /* 0x0203e40000100800 */
[----:B-1----:R-:W-:-:S04]  /*10110*/  IMAD.U32 R0, RZ, RZ, UR9 ;  /* 0x00000009ff007e24 */ /* 0x002fc8000f8e00ff */
[----:B------:R1:W4:Y:S03]  /*10120*/  SYNCS.PHASECHK.TRANS64.TRYWAIT P0, [R0+URZ], R229 ;  /* 0x000000e5000075a7 */ /* 0x000326000800017f */
[----:B----4-:R-:W-:Y:S05]  /*10130*/  @!P0 NANOSLEEP.SYNCS 0x989680 ;  /* 0x009896800000895d */ /* 0x010fea0003900000 */
[----:B------:R1:W4:Y:S02]  /*10140*/  @!P0 SYNCS.PHASECHK.TRANS64 P0, [R0+URZ], R229 ;  /* 0x000000e5000085a7 */ /* 0x000324000800007f */
[----:B-1----:R1:W5:Y:S02]  /*10150*/  LDL.LU R0, [R1+0x88] ;  /* 0x0000880001007983 */ /* 0x0023640000300800 */
[----:B-1--4-:R-:W-:Y:S05]  /*10160*/  @!P0 BRA `(.L_x_23) ;  /* 0xfffffffc00e48947 */ /* 0x012fea000383ffff */
[----:B------:R-:W-:Y:S05]  /*10170*/  BRA `(.L_x_22) ;  /* 0xffffff2c00047947 */ /* 0x000fea000383ffff */
.L_x_298:
[----:B------:R-:W-:Y:S01]  /*10180*/  BSSY B1, `(.L_x_318) ;  /* 0x0000006000017945 */ /* 0x000fe20003800000 */
[----:B------:R-:W-:-:S07]  /*10190*/  IMAD.MOV.U32 R2, RZ, RZ, -0x1 ;  /* 0xffffffffff027424 */ /* 0x000fce00078e00ff */
[----:B------:R-:W-:Y:S05]  /*101a0*/  WARPSYNC.COLLECTIVE R2, `(.L_x_319) ;  /* 0x00000000020c7348 */ /* 0x000fea0003c00000 */
[----:B------:R-:W-:Y:S02]  /*101b0*/  ELECT P1, UR62, PT ;  /* 0x00000000003e782f */ /* 0x000fe40003820000 */
[----:B------:R-:W-:Y:S01]  /*101c0*/  MOV R2, UR62 ;  /* 0x0000003e00027c02 */ /* 0x000fe20008000f00 */
[----:B------:R-:W-:Y:S10]  /*101d0*/  ENDCOLLECTIVE ;  /* 0x000000000000791b */ /* 0x000ff40003800000 */
.L_x_319:
[----:B------:R-:W-:Y:S05]  /*101e0*/  BSYNC B1 ;  /* 0x0000000000017941 */ /* 0x000fea0003800000 */
.L_x_318:
[----:B------:R-:W-:Y:S05]  /*101f0*/  BRA `(.L_x_320) ;  /* 0xfffffff000187947 */ /* 0x000fea000383ffff */
.L_x_301:
[----:B-1----:R1:W2:Y:S02]  /*10200*/  SYNCS.PHASECHK.TRANS64.TRYWAIT P1, [R13+URZ+0x20], R4 ;  /* 0x000020040d0075a7 */ /* 0x0022a4000802017f */
[----:B--2---:R-:W-:Y:S05]  /*10210*/  @!P1 NANOSLEEP.SYNCS 0x989680 ;  /* 0x009896800000995d */ /* 0x004fea0003900000 */
[----:B------:R-:W2:Y:S02]  /*10220*/  @!P1 SYNCS.PHASECHK.TRANS64 P1, [R13+URZ+0x20], R4 ;  /* 0x000020040d0095a7 */ /* 0x000ea4000802007f */
[----:B--2---:R-:W-:Y:S05]  /*10230*/  @!P1 BRA `(.L_x_301) ;  /* 0xfffffffc00f09947 */ /* 0x004fea000383ffff */
[----:B------:R-:W-:Y:S05]  /*10240*/  BRA `(.L_x_321) ;  /* 0xfffffff0004c7947 */ /* 0x000fea000383ffff */
.L_x_310:
[----:B------:R-:W-:Y:S01]  /*10250*/  BSSY B0, `(.L_x_322) ;  /* 0x0000006000007945 */ /* 0x000fe20003800000 */
[----:B------:R-:W-:-:S07]  /*10260*/  IMAD.MOV.U32 R2, RZ, RZ, -0x1 ;  /* 0xffffffffff027424 */ /* 0x000fce00078e00ff */
[----:B------:R-:W-:Y:S05]  /*10270*/  WARPSYNC.COLLECTIVE R2, `(.L_x_323) ;  /* 0x00000000020c7348 */ /* 0x000fea0003c00000 */
[----:B------:R-:W-:Y:S02]  /*10280*/  ELECT P1, UR62, PT ;  /* 0x00000000003e782f */ /* 0x000fe40003820000 */
[----:B------:R-:W-:Y:S01]  /*10290*/  MOV R2, UR62 ;  /* 0x0000003e00027c02 */ /* 0x000fe20008000f00 */
[----:B------:R-:W-:Y:S10]  /*102a0*/  ENDCOLLECTIVE ;  /* 0x000000000000791b */ /* 0x000ff40003800000 */
.L_x_323:
[----:B------:R-:W-:Y:S05]  /*102b0*/  BSYNC B0 ;  /* 0x0000000000007941 */ /* 0x000fea0003800000 */
.L_x_322:
[----:B------:R-:W-:Y:S01]  /*102c0*/  PLOP3.LUT P0, PT, P1, PT, PT, 0x80, 0x0 ;  /* 0x000000000000781c */ /* 0x000fe20000f0f070 */
[----:B------:R-:W-:-:S12]  /*102d0*/  BRA `(.L_x_324) ;  /* 0xfffffff800b87947 */ /* 0x000fd8000383ffff */
.L_x_314:
[----:B0-----:R0:W1:Y:S02]  /*102e0*/  SYNCS.PHASECHK.TRANS64.TRYWAIT P0, [R7+URZ], R2 ;  /* 0x00000002070075a7 */ /* 0x001064000800017f */
[----:B-1----:R-:W-:Y:S05]  /*102f0*/  @!P0 NANOSLEEP.SYNCS 0x989680 ;  /* 0x009896800000895d */ /* 0x002fea0003900000 */
[----:B------:R-:W1:Y:S02]  /*10300*/  @!P0 SYNCS.PHASECHK.TRANS64 P0, [R7+URZ], R2 ;  /* 0x00000002070085a7 */ /* 0x000e64000800007f */
[----:B-1----:R-:W-:Y:S05]  /*10310*/  @!P0 BRA `(.L_x_314) ;  /* 0xfffffffc00f08947 */ /* 0x002fea000383ffff */
[----:B------:R-:W-:Y:S05]  /*10320*/  BRA `(.L_x_325) ;  /* 0xfffffff800fc7947 */ /* 0x000fea000383ffff */
.L_x_315:
[----:B0-----:R0:W1:Y:S02]  /*10330*/  SYNCS.PHASECHK.TRANS64.TRYWAIT P0, [R9+URZ], R4 ;  /* 0x00000004090075a7 */ /* 0x001064000800017f */
[----:B-1----:R-:W-:Y:S05]  /*10340*/  @!P0 NANOSLEEP.SYNCS 0x989680 ;  /* 0x009896800000895d */ /* 0x002fea0003900000 */
[----:B------:R-:W1:Y:S02]  /*10350*/  @!P0 SYNCS.PHASECHK.TRANS64 P0, [R9+URZ], R4 ;  /* 0x00000004090085a7 */ /* 0x000e64000800007f */
[----:B-1----:R-:W-:Y:S05]  /*10360*/  @!P0 BRA `(.L_x_315) ;  /* 0xfffffffc00f08947 */ /* 0x002fea000383ffff */
[----:B------:R-:W-:Y:S05]  /*10370*/  BRA `(.L_x_326) ;  /* 0xfffffffc000c7947 */ /* 0x000fea000383ffff */
.L_x_316:
[----:B-1----:R1:W2:Y:S02]  /*10380*/  SYNCS.PHASECHK.TRANS64.TRYWAIT P0, [R6+URZ], R5 ;  /* 0x00000005060075a7 */ /* 0x0022a4000800017f */
[----:B--2---:R-:W-:Y:S05]  /*10390*/  @!P0 NANOSLEEP.SYNCS 0x989680 ;  /* 0x009896800000895d */ /* 0x004fea0003900000 */
[----:B------:R-:W2:Y:S02]  /*103a0*/  @!P0 SYNCS.PHASECHK.TRANS64 P0, [R6+URZ], R5 ;  /* 0x00000005060085a7 */ /* 0x000ea4000800007f */
[----:B--2---:R-:W-:Y:S05]  /*103b0*/  @!P0 BRA `(.L_x_316) ;  /* 0xfffffffc00f08947 */ /* 0x004fea000383ffff */
[----:B------:R-:W-:Y:S05]  /*103c0*/  BRA `(.L_x_327) ;  /* 0xfffffffc00147947 */ /* 0x000fea000383ffff */
.L_x_328:
[----:B------:R-:W-:-:S00]  /*103d0*/  BRA `(.L_x_328) ;  /* 0xfffffffc00fc7947 */ /* 0x000fc0000383ffff */
[----:B------:R-:W-:-:S00]  /*103e0*/  NOP ;  /* 0x0000000000007918 */ /* 0x000fc00000000000 */
        /* <DEDUP_REMOVED lines=9> */
.L_x_329:


//--------------------- .nv.shared._ZN7cutlass13device_kernelINS_4gemm6kernel13GemmUniversalIN4cute5tupleIJiiiiEEENS1_10collective13CollectiveMmaINS1_37MainloopSm90TmaGmmaWarpSpecializedFP8ILi4ENS5_IJNS4_1CILi1EEESB_SB_EEENS1_35KernelTmaWarpSpecializedCooperativeEEENS5_IJNSA_ILi256EEENSA_ILi128EEENSA_ILi32EEEEEENS_12float_e4m3_tENS5_IJlSB_lEEESJ_SK_NS4_8TiledMMAINS4_8MMA_AtomIJNS4_4SM904GMMA31MMA_64x128x32_F32E4M3E4M3_SS_TNILNSO_7ScaleInE1ELSQ_1EEEEEENS4_6LayoutINS5_IJNSA_ILi2EEESB_SB_EEENS5_IJSB_NSA_ILi0EEESW_EEEEENS5_IJNS4_10UnderscoreESZ_SZ_EEEEENS4_13SM90_TMA_LOADENS4_14ComposedLayoutINS4_7SwizzleILi1ELi4ELi3EEENS4_18smem_ptr_flag_bitsILi8EEENST_INS5_IJNSA_ILi8EEESH_EEENS5_IJSH_SB_EEEEEEEvNS4_8identityES12_S1C_vS1D_EENS_8epilogue10collective6detail29Sm90TmaWarpSpecializedAdapterINS1G_15DefaultEpilogueISJ_SK_SK_NS1F_6thread17LinearCombinationISJ_Li1EffLNS1K_9ScaleType4KindE0ELNS_15FloatRoundStyleE2ESJ_EENS1_15EpilogueDefaultEEEEEvvEEEEvNT_6ParamsE --------------------------
	.section	.nv.shared._ZN7cutlass13device_kernelINS_4gemm6kernel13GemmUniversalIN4cute5tupleIJiiiiEEENS1_10collective13CollectiveMmaINS1_37MainloopSm90TmaGmmaWarpSpecializedFP8ILi4ENS5_IJNS4_1CILi1EEESB_SB_EEENS1_35KernelTmaWarpSpecializedCooperativeEEENS5_IJNSA_ILi256EEENSA_ILi128EEENSA_ILi32EEEEEENS_12float_e4m3_tENS5_IJlSB_lEEESJ_SK_NS4_8TiledMMAINS4_8MMA_AtomIJNS4_4SM904GMMA31MMA_64x128x32_F32E4M3E4M3_SS_TNILNSO_7ScaleInE1ELSQ_1EEEEEENS4_6LayoutINS5_IJNSA_ILi2EEESB_SB_EEENS5_IJSB_NSA_ILi0EEESW_EEEEENS5_IJNS4_10UnderscoreESZ_SZ_EEEEENS4_13SM90_TMA_LOADENS4_14ComposedLayoutINS4_7SwizzleILi1ELi4ELi3EEENS4_18smem_ptr_flag_bitsILi8EEENST_INS5_IJNSA_ILi8EEESH_EEENS5_IJSH_SB_EEEEEEEvNS4_8identityES12_S1C_vS1D_EENS_8epilogue10collective6detail29Sm90TmaWarpSpecializedAdapterINS1G_15DefaultEpilogueISJ_SK_SK_NS1F_6thread17LinearCombinationISJ_Li1EffLNS1K_9ScaleType4KindE0ELNS_15FloatRoundStyleE2ESJ_EENS1_15EpilogueDefaultEEEEEvvEEEEvNT_6ParamsE,"aw",@nobits
	.sectionflags	@""
	.align	16
	.zero		1024


//--------------------- .nv.shared.reserved.0     --------------------------
	.section	.nv.shared.reserved.0,"aw",@nobits
	.weak		__nv_reservedSMEM_offset_0_alias
	.size		__nv_reservedSMEM_offset_0_alias, 0, 0
	.other		__nv_reservedSMEM_offset_0_alias,@"STO_CUDA_RESERVED_SHARED STV_DEFAULT"
__nv_reservedSMEM_offset_0_alias:
	.zero		0


//--------------------- .nv.global                --------------------------
	.section	.nv.global,"aw",@nobits
.nv.global:
	.type		_ZN40_INTERNAL_f80b0c92_4_k_cu_aa15b66b_227794cute1_E,@object
	.size		_ZN40_INTERNAL_f80b0c92_4_k_cu_aa15b66b_227794cute1_E,(_ZN40_INTERNAL_f80b0c92_4_k_cu_aa15b66b_227794cuda3std3__45__cpo6cbeginE - _ZN40_INTERNAL_f80b0c92_4_k_cu_aa15b66b_227794cute1_E)
_ZN40_INTERNAL_f80b0c92_4_k_cu_aa15b66b_227794cute1_E:
	.zero		1
	.type		_ZN40_INTERNAL_f80b0c92_4_k_cu_aa15b66b_227794cuda3std3__45__cpo6cbeginE,@object
	.size		_ZN40_INTERNAL_f80b0c92_4_k_cu_aa15b66b_227794cuda3std3__45__cpo6cbeginE,(_ZN40_INTERNAL_f80b0c92_4_k_cu_aa15b66b_227794cuda3std3__48in_placeE - _ZN40_INTERNAL_f80b0c92_4_k_cu_aa15b66b_227794cuda3std3__45__cpo6cbeginE)
_ZN40_INTERNAL_f80b0c92_4_k_cu_aa15b66b_227794cuda3std3__45__cpo6cbeginE:
	.zero		1
	.type		_ZN40_INTERNAL_f80b0c92_4_k_cu_aa15b66b_227794cuda3std3__48in_placeE,@object
	.size		_ZN40_INTERNAL_f80b0c92_4_k_cu_aa15b66b_227794cuda3std3__48in_placeE,(_ZN40_INTERNAL_f80b0c92_4_k_cu_aa15b66b_227794cuda3std6ranges3__45__cpo9iter_moveE - _ZN40_INTERNAL_f80b0c92_4_k_cu_aa15b66b_227794cuda3std3__48in_placeE)
_ZN40_INTERNAL_f80b0c92_4_k_cu_aa15b66b_227794cuda3std3__48in_placeE:
	.zero		1
	.type		_ZN40_INTERNAL_f80b0c92_4_k_cu_aa15b66b_227794cuda3std6ranges3__45__cpo9iter_moveE,@object
	.size		_ZN40_INTERNAL_f80b0c92_4_k_cu_aa15b66b_227794cuda3std6ranges3__45__cpo9iter_moveE,(_ZN40_INTERNAL_f80b0c92_4_k_cu_aa15b66b_227794cuda3std3__45__cpo5beginE - _ZN40_INTERNAL_f80b0c92_4_k_cu_aa15b66b_227794cuda3std6ranges3__45__cpo9iter_moveE)
_ZN40_INTERNAL_f80b0c92_4_k_cu_aa15b66b_227794cuda3std6ranges3__45__cpo9iter_moveE:
	.zero		1
	.type		_ZN40_INTERNAL_f80b0c92_4_k_cu_aa15b66b_227794cuda3std3__45__cpo5beginE,@object
	.size		_ZN40_INTERNAL_f80b0c92_4_k_cu_aa15b66b_227794cuda3std3__45__cpo5beginE,(_ZN40_INTERNAL_f80b0c92_4_k_cu_aa15b66b_227794cuda3std3__442_GLOBAL__N__f80b0c92_4_k_cu_aa15b66b_227796ignoreE - _ZN40_INTERNAL_f80b0c92_4_k_cu_aa15b66b_227794cuda3std3__45__cpo5beginE)
_ZN40_INTERNAL_f80b0c92_4_k_cu_aa15b66b_227794cuda3std3__45__cpo5beginE:
	.zero		1
	.type		_ZN40_INTERNAL_f80b0c92_4_k_cu_aa15b66b_227794cuda3std3__442_GLOBAL__N__f80b0c92_4_k_cu_aa15b66b_227796ignoreE,@object
	.size		_ZN40_INTERNAL_f80b0c92_4_k_cu_aa15b66b_227794cuda3std3__442_GLOBAL__N__f80b0c92_4_k_cu_aa15b66b_227796ignoreE,(_ZN40_INTERNAL_f80b0c92_4_k_cu_aa15b66b_227794cute7productE - _ZN40_INTERNAL_f80b0c92_4_k_cu_aa15b66b_227794cuda3std3__442_GLOBAL__N__f80b0c92_4_k_cu_aa15b66b_227796ignoreE)
_ZN40_INTERNAL_f80b0c92_4_k_cu_aa15b66b_227794cuda3std3__442_GLOBAL__N__f80b0c92_4_k_cu_aa15b66b_227796ignoreE:
	.zero		1
	.type		_ZN40_INTERNAL_f80b0c92_4_k_cu_aa15b66b_227794cute7productE,@object
	.size		_ZN40_INTERNAL_f80b0c92_4_k_cu_aa15b66b_227794cute7productE,(_ZN40_INTERNAL_f80b0c92_4_k_cu_aa15b66b_227794cuda3std3__45__cpo3endE - _ZN40_INTERNAL_f80b0c92_4_k_cu_aa15b66b_227794cute7productE)
_ZN40_INTERNAL_f80b0c92_4_k_cu_aa15b66b_227794cute7productE:
	.zero		1
	.type		_ZN40_INTERNAL_f80b0c92_4_k_cu_aa15b66b_227794cuda3std3__45__cpo3endE,@object
	.size		_ZN40_INTERNAL_f80b0c92_4_k_cu_aa15b66b_227794cuda3std3__45__cpo3endE,(_ZN40_INTERNAL_f80b0c92_4_k_cu_aa15b66b_227794cuda3std3__419piecewise_constructE - _ZN40_INTERNAL_f80b0c92_4_k_cu_aa15b66b_227794cuda3std3__45__cpo3endE)
_ZN40_INTERNAL_f80b0c92_4_k_cu_aa15b66b_227794cuda3std3__45__cpo3endE:
	.zero		1
	.type		_ZN40_INTERNAL_f80b0c92_4_k_cu_aa15b66b_227794cuda3std3__419piecewise_constructE,@object
	.size		_ZN40_INTERNAL_f80b0c92_4_k_cu_aa15b66b_227794cuda3std3__419piecewise_constructE,(_ZN40_INTERNAL_f80b0c92_4_k_cu_aa15b66b_227794cuda3std3__45__cpo4cendE - _ZN40_INTERNAL_f80b0c92_4_k_cu_aa15b66b_227794cuda3std3__419piecewise_constructE)
_ZN40_INTERNAL_f80b0c92_4_k_cu_aa15b66b_227794cuda3std3__419piecewise_constructE:
	.zero		1
	.type		_ZN40_INTERNAL_f80b0c92_4_k_cu_aa15b66b_227794cuda3std3__45__cpo4cendE,@object
	.size		_ZN40_INTERNAL_f80b0c92_4_k_cu_aa15b66b_227794cuda3std3__45__cpo4cendE,(_ZN40_INTERNAL_f80b0c92_4_k_cu_aa15b66b_227794cuda3std6ranges3__45__cpo4swapE - _ZN40_INTERNAL_f80b0c92_4_k_cu_aa15b66b_227794cuda3std3__45__cpo4cendE)
_ZN40_INTERNAL_f80b0c92_4_k_cu_aa15b66b_227794cuda3std3__45__cpo4cendE:
	.zero		1
	.type		_ZN40_INTERNAL_f80b0c92_4_k_cu_aa15b66b_227794cuda3std6ranges3__45__cpo4swapE,@object
	.size		_ZN40_INTERNAL_f80b0c92_4_k_cu_aa15b66b_227794cuda3std6ranges3__45__cpo4swapE,(.L_7 - _ZN40_INTERNAL_f80b0c92_4_k_cu_aa15b66b_227794cuda3std6ranges3__45__cpo4swapE)
_ZN40_INTERNAL_f80b0c92_4_k_cu_aa15b66b_227794cuda3std6ranges3__45__cpo4swapE:
	.zero		1
.L_7:


//--------------------- .nv.constant0._ZN7cutlass13device_kernelINS_4gemm6kernel13GemmUniversalIN4cute5tupleIJiiiiEEENS1_10collective13CollectiveMmaINS1_37MainloopSm90TmaGmmaWarpSpecializedFP8ILi4ENS5_IJNS4_1CILi1EEESB_SB_EEENS1_35KernelTmaWarpSpecializedCooperativeEEENS5_IJNSA_ILi256EEENSA_ILi128EEENSA_ILi32EEEEEENS_12float_e4m3_tENS5_IJlSB_lEEESJ_SK_NS4_8TiledMMAINS4_8MMA_AtomIJNS4_4SM904GMMA31MMA_64x128x32_F32E4M3E4M3_SS_TNILNSO_7ScaleInE1ELSQ_1EEEEEENS4_6LayoutINS5_IJNSA_ILi2EEESB_SB_EEENS5_IJSB_NSA_ILi0EEESW_EEEEENS5_IJNS4_10UnderscoreESZ_SZ_EEEEENS4_13SM90_TMA_LOADENS4_14ComposedLayoutINS4_7SwizzleILi1ELi4ELi3EEENS4_18smem_ptr_flag_bitsILi8EEENST_INS5_IJNSA_ILi8EEESH_EEENS5_IJSH_SB_EEEEEEEvNS4_8identityES12_S1C_vS1D_EENS_8epilogue10collective6detail29Sm90TmaWarpSpecializedAdapterINS1G_15DefaultEpilogueISJ_SK_SK_NS1F_6thread17LinearCombinationISJ_Li1EffLNS1K_9ScaleType4KindE0ELNS_15FloatRoundStyleE2ESJ_EENS1_15EpilogueDefaultEEEEEvvEEEEvNT_6ParamsE --------------------------
	.section	.nv.constant0._ZN7cutlass13device_kernelINS_4gemm6kernel13GemmUniversalIN4cute5tupleIJiiiiEEENS1_10collective13CollectiveMmaINS1_37MainloopSm90TmaGmmaWarpSpecializedFP8ILi4ENS5_IJNS4_1CILi1EEESB_SB_EEENS1_35KernelTmaWarpSpecializedCooperativeEEENS5_IJNSA_ILi256EEENSA_ILi128EEENSA_ILi32EEEEEENS_12float_e4m3_tENS5_IJlSB_lEEESJ_SK_NS4_8TiledMMAINS4_8MMA_AtomIJNS4_4SM904GMMA31MMA_64x128x32_F32E4M3E4M3_SS_TNILNSO_7ScaleInE1ELSQ_1EEEEEENS4_6LayoutINS5_IJNSA_ILi2EEESB_SB_EEENS5_IJSB_NSA_ILi0EEESW_EEEEENS5_IJNS4_10UnderscoreESZ_SZ_EEEEENS4_13SM90_TMA_LOADENS4_14ComposedLayoutINS4_7SwizzleILi1ELi4ELi3EEENS4_18smem_ptr_flag_bitsILi8EEENST_INS5_IJNSA_ILi8EEESH_EEENS5_IJSH_SB_EEEEEEEvNS4_8identityES12_S1C_vS1D_EENS_8epilogue10collective6detail29Sm90TmaWarpSpecializedAdapterINS1G_15DefaultEpilogueISJ_SK_SK_NS1F_6thread17LinearCombinationISJ_Li1EffLNS1K_9ScaleType4KindE0ELNS_15FloatRoundStyleE2ESJ_EENS1_15EpilogueDefaultEEEEEvvEEEEvNT_6ParamsE,"a",@progbits
	.sectionflags	@""
	.align	4
.nv.constant0._ZN7cutlass13device_kernelINS_4gemm6kernel13GemmUniversalIN4cute5tupleIJiiiiEEENS1_10collective13CollectiveMmaINS1_37MainloopSm90TmaGmmaWarpSpecializedFP8ILi4ENS5_IJNS4_1CILi1EEESB_SB_EEENS1_35KernelTmaWarpSpecializedCooperativeEEENS5_IJNSA_ILi256EEENSA_ILi128EEENSA_ILi32EEEEEENS_12float_e4m3_tENS5_IJlSB_lEEESJ_SK_NS4_8TiledMMAINS4_8MMA_AtomIJNS4_4SM904GMMA31MMA_64x128x32_F32E4M3E4M3_SS_TNILNSO_7ScaleInE1ELSQ_1EEEEEENS4_6LayoutINS5_IJNSA_ILi2EEESB_SB_EEENS5_IJSB_NSA_ILi0EEESW_EEEEENS5_IJNS4_10UnderscoreESZ_SZ_EEEEENS4_13SM90_TMA_LOADENS4_14ComposedLayoutINS4_7SwizzleILi1ELi4ELi3EEENS4_18smem_ptr_flag_bitsILi8EEENST_INS5_IJNSA_ILi8EEESH_EEENS5_IJSH_SB_EEEEEEEvNS4_8identityES12_S1C_vS1D_EENS_8epilogue10collective6detail29Sm90TmaWarpSpecializedAdapterINS1G_15DefaultEpilogueISJ_SK_SK_NS1F_6thread17LinearCombinationISJ_Li1EffLNS1K_9ScaleType4KindE0ELNS_15FloatRoundStyleE2ESJ_EENS1_15EpilogueDefaultEEEEEvvEEEEvNT_6ParamsE:
	.zero		1664


//--------------------- SYMBOLS --------------------------

	.type		.nv.reservedSmem.offset0,@object
	.size		.nv.reservedSmem.offset0,0x4
